// auto-generated by cutlass_sweep.gemm — config: {"arch": "sm_90", "cluster_m": 2, "cluster_n": 1, "dtype": "tf32", "stages": 4, "tile_k": 64, "tile_m": 64, "tile_n": 128}
#include "cutlass/cutlass.h"
#include "cutlass/gemm/collective/collective_builder.hpp"
#include "cutlass/gemm/device/gemm_universal_adapter.h"
#include "cutlass/gemm/kernel/gemm_universal.hpp"
#include "cutlass/epilogue/collective/collective_builder.hpp"

using ElemA = cutlass::tfloat32_t;
using ElemB = cutlass::tfloat32_t;
using ElemCD = cutlass::tfloat32_t;
using Acc  = float;
using TileShape    = cute::Shape<cute::_64, cute::_128, cute::_64>;
using ClusterShape = cute::Shape<cute::_2, cute::_1, cute::_1>;

using CollectiveEpilogue = typename cutlass::epilogue::collective::CollectiveBuilder<
    cutlass::arch::Sm90, cutlass::arch::OpClassTensorOp,
    TileShape, ClusterShape,
    cutlass::epilogue::collective::EpilogueTileAuto,
    Acc, Acc,
    ElemCD, cutlass::layout::RowMajor, 128 / cutlass::sizeof_bits<ElemCD>::value,
    ElemCD, cutlass::layout::RowMajor, 128 / cutlass::sizeof_bits<ElemCD>::value,
    cutlass::epilogue::collective::EpilogueScheduleAuto
  >::CollectiveOp;

using CollectiveMainloop = typename cutlass::gemm::collective::CollectiveBuilder<
    cutlass::arch::Sm90, cutlass::arch::OpClassTensorOp,
    ElemA, cutlass::layout::RowMajor, 128 / cutlass::sizeof_bits<ElemA>::value,
    ElemB, cutlass::layout::ColumnMajor, 128 / cutlass::sizeof_bits<ElemB>::value,
    Acc,
    TileShape, ClusterShape,
    cutlass::gemm::collective::StageCount<4>,
    cutlass::gemm::collective::KernelScheduleAuto
  >::CollectiveOp;

using GemmKernel = cutlass::gemm::kernel::GemmUniversal<
    cute::Shape<int,int,int,int>,
    CollectiveMainloop,
    CollectiveEpilogue
>;
using Gemm = cutlass::gemm::device::GemmUniversalAdapter<GemmKernel>;

// Force the device kernel symbol into the cubin without needing a host main.
auto* _anchor = &cutlass::device_kernel<GemmKernel>;


// ===== COMPILED SASS (sm_90a) =====

	.target	sm_90a

	.elftype	@"ET_EXEC"


//--------------------- .note.nv.tkinfo           --------------------------
	.section	.note.nv.tkinfo,"",@"SHT_NOTE"
	.sectionflags	@"SHF_NOTE_NV_TKINFO"
	.tkinfo
        /*0018*/ 	.word	0x00000002
        /*0030*/ 	.string	""
        /*0030*/ 	.string	"ptxas"
        /*0030*/ 	.string	"Cuda compilation tools, release 13.0, V13.0.88"
        /*0030*/ 	.string	"Build cuda_13.0.r13.0/compiler.36424714_0"
        /*0030*/ 	.string	"-arch sm_90a -m 64 "



//--------------------- .note.nv.cuinfo           --------------------------
	.section	.note.nv.cuinfo,"",@"SHT_NOTE"
	.sectionflags	@"SHF_NOTE_NV_CUINFO"
        /*0018*/ 	.short	0x0002
        /*001a*/ 	.short	0x005a
        /*001c*/ 	.short	0x0082
	.zero		2


//--------------------- .nv.info                  --------------------------
	.section	.nv.info,"",@"SHT_CUDA_INFO"
	.align	4


	//----- nvinfo : EIATTR_REGCOUNT
	.align		4
        /*0000*/ 	.byte	0x04, 0x2f
        /*0002*/ 	.short	(.L_15 - .L_14)
	.align		4
.L_14:
        /*0004*/ 	.word	index@(_ZN7cutlass13device_kernelINS_4gemm6kernel13GemmUniversalIN4cute5tupleIJiiiiEEENS1_10collective13CollectiveMmaINS1_34MainloopSm90TmaGmmaWarpSpecializedILi4ENS5_IJNS4_1CILi2EEENSA_ILi1EEESC_EEENS1_32KernelTmaWarpSpecializedPingpongEEENS5_IJNSA_ILi64EEENSA_ILi128EEESG_EEENS_10tfloat32_tENS5_IJlSC_lEEESJ_SK_NS4_8TiledMMAINS4_8MMA_AtomIJNS4_4SM904GMMA30MMA_64x128x8_F32TF32TF32_SS_TNILNSO_7ScaleInE1ELSQ_1EEEEEENS4_6LayoutINS5_IJSC_SC_SC_EEENS5_IJNSA_ILi0EEESV_SV_EEEEENS5_IJNS4_10UnderscoreESY_SY_EEEEENS4_13SM90_TMA_LOADENS4_14ComposedLayoutINS4_7SwizzleILi3ELi4ELi3EEENS4_18smem_ptr_flag_bitsILi32EEENST_INS5_IJNSA_ILi8EEENSA_ILi32EEEEEENS5_IJS18_SC_EEEEEEEvNS4_8identityENS4_23SM90_TMA_LOAD_MULTICASTES1C_vS1D_EENS_8epilogue10collective6detail29Sm90TmaWarpSpecializedAdapterINS1H_15DefaultEpilogueISJ_SK_SK_NS1G_6thread17LinearCombinationISJ_Li1EffLNS1L_9ScaleType4KindE0ELNS_15FloatRoundStyleE2ESJ_EENS1_15EpilogueDefaultEEEEEvvEEEEvNT_6ParamsE)
        /*0008*/ 	.word	0x000000a8


	//----- nvinfo : EIATTR_FRAME_SIZE
	.align		4
.L_15:
        /*000c*/ 	.byte	0x04, 0x11
        /*000e*/ 	.short	(.L_17 - .L_16)
	.align		4
.L_16:
        /*0010*/ 	.word	index@(_ZN7cutlass13device_kernelINS_4gemm6kernel13GemmUniversalIN4cute5tupleIJiiiiEEENS1_10collective13CollectiveMmaINS1_34MainloopSm90TmaGmmaWarpSpecializedILi4ENS5_IJNS4_1CILi2EEENSA_ILi1EEESC_EEENS1_32KernelTmaWarpSpecializedPingpongEEENS5_IJNSA_ILi64EEENSA_ILi128EEESG_EEENS_10tfloat32_tENS5_IJlSC_lEEESJ_SK_NS4_8TiledMMAINS4_8MMA_AtomIJNS4_4SM904GMMA30MMA_64x128x8_F32TF32TF32_SS_TNILNSO_7ScaleInE1ELSQ_1EEEEEENS4_6LayoutINS5_IJSC_SC_SC_EEENS5_IJNSA_ILi0EEESV_SV_EEEEENS5_IJNS4_10UnderscoreESY_SY_EEEEENS4_13SM90_TMA_LOADENS4_14ComposedLayoutINS4_7SwizzleILi3ELi4ELi3EEENS4_18smem_ptr_flag_bitsILi32EEENST_INS5_IJNSA_ILi8EEENSA_ILi32EEEEEENS5_IJS18_SC_EEEEEEEvNS4_8identityENS4_23SM90_TMA_LOAD_MULTICASTES1C_vS1D_EENS_8epilogue10collective6detail29Sm90TmaWarpSpecializedAdapterINS1H_15DefaultEpilogueISJ_SK_SK_NS1G_6thread17LinearCombinationISJ_Li1EffLNS1L_9ScaleType4KindE0ELNS_15FloatRoundStyleE2ESJ_EENS1_15EpilogueDefaultEEEEEvvEEEEvNT_6ParamsE)
        /*0014*/ 	.word	0x00000000


	//----- nvinfo : EIATTR_MIN_STACK_SIZE
	.align		4
.L_17:
        /*0018*/ 	.byte	0x04, 0x12
        /*001a*/ 	.short	(.L_19 - .L_18)
	.align		4
.L_18:
        /*001c*/ 	.word	index@(_ZN7cutlass13device_kernelINS_4gemm6kernel13GemmUniversalIN4cute5tupleIJiiiiEEENS1_10collective13CollectiveMmaINS1_34MainloopSm90TmaGmmaWarpSpecializedILi4ENS5_IJNS4_1CILi2EEENSA_ILi1EEESC_EEENS1_32KernelTmaWarpSpecializedPingpongEEENS5_IJNSA_ILi64EEENSA_ILi128EEESG_EEENS_10tfloat32_tENS5_IJlSC_lEEESJ_SK_NS4_8TiledMMAINS4_8MMA_AtomIJNS4_4SM904GMMA30MMA_64x128x8_F32TF32TF32_SS_TNILNSO_7ScaleInE1ELSQ_1EEEEEENS4_6LayoutINS5_IJSC_SC_SC_EEENS5_IJNSA_ILi0EEESV_SV_EEEEENS5_IJNS4_10UnderscoreESY_SY_EEEEENS4_13SM90_TMA_LOADENS4_14ComposedLayoutINS4_7SwizzleILi3ELi4ELi3EEENS4_18smem_ptr_flag_bitsILi32EEENST_INS5_IJNSA_ILi8EEENSA_ILi32EEEEEENS5_IJS18_SC_EEEEEEEvNS4_8identityENS4_23SM90_TMA_LOAD_MULTICASTES1C_vS1D_EENS_8epilogue10collective6detail29Sm90TmaWarpSpecializedAdapterINS1H_15DefaultEpilogueISJ_SK_SK_NS1G_6thread17LinearCombinationISJ_Li1EffLNS1L_9ScaleType4KindE0ELNS_15FloatRoundStyleE2ESJ_EENS1_15EpilogueDefaultEEEEEvvEEEEvNT_6ParamsE)
        /*0020*/ 	.word	0x00000000
.L_19:


//--------------------- .nv.compat                --------------------------
	.section	.nv.compat,"",@"SHT_CUDA_COMPAT_INFO"
	.align	4
        /*0000*/ 	.byte	0x02, 0x09, 0x01, 0x00, 0x02, 0x02, 0x04, 0x00, 0x02, 0x05, 0x05, 0x00, 0x03, 0x07, 0x01, 0x01
        /*0010*/ 	.byte	0x02, 0x03, 0x01, 0x00, 0x02, 0x06, 0x01, 0x00, 0x04, 0x0b, 0x08, 0x00, 0x00, 0x00, 0x00, 0x00
        /*0020*/ 	.byte	0x00, 0x00, 0x00, 0x00


//--------------------- .nv.info._ZN7cutlass13device_kernelINS_4gemm6kernel13GemmUniversalIN4cute5tupleIJiiiiEEENS1_10collective13CollectiveMmaINS1_34MainloopSm90TmaGmmaWarpSpecializedILi4ENS5_IJNS4_1CILi2EEENSA_ILi1EEESC_EEENS1_32KernelTmaWarpSpecializedPingpongEEENS5_IJNSA_ILi64EEENSA_ILi128EEESG_EEENS_10tfloat32_tENS5_IJlSC_lEEESJ_SK_NS4_8TiledMMAINS4_8MMA_AtomIJNS4_4SM904GMMA30MMA_64x128x8_F32TF32TF32_SS_TNILNSO_7ScaleInE1ELSQ_1EEEEEENS4_6LayoutINS5_IJSC_SC_SC_EEENS5_IJNSA_ILi0EEESV_SV_EEEEENS5_IJNS4_10UnderscoreESY_SY_EEEEENS4_13SM90_TMA_LOADENS4_14ComposedLayoutINS4_7SwizzleILi3ELi4ELi3EEENS4_18smem_ptr_flag_bitsILi32EEENST_INS5_IJNSA_ILi8EEENSA_ILi32EEEEEENS5_IJS18_SC_EEEEEEEvNS4_8identityENS4_23SM90_TMA_LOAD_MULTICASTES1C_vS1D_EENS_8epilogue10collective6detail29Sm90TmaWarpSpecializedAdapterINS1H_15DefaultEpilogueISJ_SK_SK_NS1G_6thread17LinearCombinationISJ_Li1EffLNS1L_9ScaleType4KindE0ELNS_15FloatRoundStyleE2ESJ_EENS1_15EpilogueDefaultEEEEEvvEEEEvNT_6ParamsE --------------------------
	.section	.nv.info._ZN7cutlass13device_kernelINS_4gemm6kernel13GemmUniversalIN4cute5tupleIJiiiiEEENS1_10collective13CollectiveMmaINS1_34MainloopSm90TmaGmmaWarpSpecializedILi4ENS5_IJNS4_1CILi2EEENSA_ILi1EEESC_EEENS1_32KernelTmaWarpSpecializedPingpongEEENS5_IJNSA_ILi64EEENSA_ILi128EEESG_EEENS_10tfloat32_tENS5_IJlSC_lEEESJ_SK_NS4_8TiledMMAINS4_8MMA_AtomIJNS4_4SM904GMMA30MMA_64x128x8_F32TF32TF32_SS_TNILNSO_7ScaleInE1ELSQ_1EEEEEENS4_6LayoutINS5_IJSC_SC_SC_EEENS5_IJNSA_ILi0EEESV_SV_EEEEENS5_IJNS4_10UnderscoreESY_SY_EEEEENS4_13SM90_TMA_LOADENS4_14ComposedLayoutINS4_7SwizzleILi3ELi4ELi3EEENS4_18smem_ptr_flag_bitsILi32EEENST_INS5_IJNSA_ILi8EEENSA_ILi32EEEEEENS5_IJS18_SC_EEEEEEEvNS4_8identityENS4_23SM90_TMA_LOAD_MULTICASTES1C_vS1D_EENS_8epilogue10collective6detail29Sm90TmaWarpSpecializedAdapterINS1H_15DefaultEpilogueISJ_SK_SK_NS1G_6thread17LinearCombinationISJ_Li1EffLNS1L_9ScaleType4KindE0ELNS_15FloatRoundStyleE2ESJ_EENS1_15EpilogueDefaultEEEEEvvEEEEvNT_6ParamsE,"",@"SHT_CUDA_INFO"
	.sectionflags	@""
	.align	4


	//----- nvinfo : EIATTR_CUDA_API_VERSION
	.align		4
        /*0000*/ 	.byte	0x04, 0x37
        /*0002*/ 	.short	(.L_21 - .L_20)
.L_20:
        /*0004*/ 	.word	0x00000082


	//----- nvinfo : EIATTR_KPARAM_INFO
	.align		4
.L_21:
        /*0008*/ 	.byte	0x04, 0x17
        /*000a*/ 	.short	(.L_23 - .L_22)
.L_22:
        /*000c*/ 	.word	0x00000000
        /*0010*/ 	.short	0x0000
        /*0012*/ 	.short	0x0070
        /*0014*/ 	.byte	0x00, 0xf0, 0x01, 0x10


	//----- nvinfo : EIATTR_SPARSE_MMA_MASK
	.align		4
.L_23:
        /*0018*/ 	.byte	0x03, 0x50
        /*001a*/ 	.short	0x0000


	//----- nvinfo : EIATTR_MAXREG_COUNT
	.align		4
        /*001c*/ 	.byte	0x03, 0x1b
        /*001e*/ 	.short	0x00a8


	//----- nvinfo : EIATTR_NUM_BARRIERS
	.align		4
        /*0020*/ 	.byte	0x02, 0x4c
        /*0022*/ 	.byte	0x01
	.zero		1


	//----- nvinfo : EIATTR_EXTERNS
	.align		4
        /*0024*/ 	.byte	0x04, 0x0f
        /*0026*/ 	.short	(.L_25 - .L_24)


	//   ....[0]....
	.align		4
.L_24:
        /*0028*/ 	.word	index@(__assertfail)


	//----- nvinfo : EIATTR_MERCURY_ISA_VERSION
	.align		4
.L_25:
        /*002c*/ 	.byte	0x03, 0x5f
        /*002e*/ 	.short	0x0101


	//----- nvinfo : EIATTR_INT_WARP_WIDE_INSTR_OFFSETS
	.align		4
        /*0030*/ 	.byte	0x04, 0x31
        /*0032*/ 	.short	(.L_27 - .L_26)


	//   ....[0]....
.L_26:
        /*0034*/ 	.word	0x000005d0


	//   ....[1]....
        /*0038*/ 	.word	0x00000610


	//   ....[2]....
        /*003c*/ 	.word	0x000006a0


	//   ....[3]....
        /*0040*/ 	.word	0x000006b0


	//   ....[4]....
        /*0044*/ 	.word	0x000006d0


	//   ....[5]....
        /*0048*/ 	.word	0x000006f0


	//   ....[6]....
        /*004c*/ 	.word	0x000007e0


	//   ....[7]....
        /*0050*/ 	.word	0x00000800


	//   ....[8]....
        /*0054*/ 	.word	0x000025a0


	//----- nvinfo : EIATTR_COOP_GROUP_MASK_REGIDS
	.align		4
.L_27:
        /*0058*/ 	.byte	0x04, 0x29
        /*005a*/ 	.short	(.L_29 - .L_28)


	//   ....[0]....
.L_28:
        /*005c*/ 	.word	0xffffffff


	//   ....[1]....
        /*0060*/ 	.word	0xffffffff


	//   ....[2]....
        /*0064*/ 	.word	0xffffffff


	//   ....[3]....
        /*0068*/ 	.word	0xffffffff


	//   ....[4]....
        /*006c*/ 	.word	0xffffffff


	//   ....[5]....
        /*0070*/ 	.word	0xffffffff


	//   ....[6]....
        /*0074*/ 	.word	0xffffffff


	//----- nvinfo : EIATTR_COOP_GROUP_INSTR_OFFSETS
	.align		4
.L_29:
        /*0078*/ 	.byte	0x04, 0x28
        /*007a*/ 	.short	(.L_31 - .L_30)


	//   ....[0]....
.L_30:
        /*007c*/ 	.word	0x00000060


	//   ....[1]....
        /*0080*/ 	.word	0x00000080


	//   ....[2]....
        /*0084*/ 	.word	0x00000180


	//   ....[3]....
        /*0088*/ 	.word	0x000003b0


	//   ....[4]....
        /*008c*/ 	.word	0x00000400


	//   ....[5]....
        /*0090*/ 	.word	0x000004f0


	//   ....[6]....
        /*0094*/ 	.word	0x00000980


	//----- nvinfo : EIATTR_REG_RECONFIG
	.align		4
.L_31:
        /*0098*/ 	.byte	0x01, 0x54
	.zero		2


	//----- nvinfo : EIATTR_SYSCALL_OFFSETS
	.align		4
        /*009c*/ 	.byte	0x04, 0x46
        /*009e*/ 	.short	(.L_33 - .L_32)


	//   ....[0]....
.L_32:
        /*00a0*/ 	.word	0x000019b0


	//----- nvinfo : EIATTR_MBARRIER_INSTR_OFFSETS
	.align		4
.L_33:
        /*00a4*/ 	.byte	0x04, 0x39
        /*00a6*/ 	.short	(.L_35 - .L_34)


	//   ....[0]....
.L_34:
        /*00a8*/ 	.word	0x00000300
        /*00ac*/ 	.word	0x000000ff
        /*00b0*/ 	.word	0x00000000
        /*00b4*/ 	.short	0x0100
        /*00b6*/ 	.byte	0x07
	.zero		1


	//   ....[1]....
        /*00b8*/ 	.word	0x00000310
        /*00bc*/ 	.word	0x000000ff
        /*00c0*/ 	.word	0x00000020
        /*00c4*/ 	.short	0x0100
        /*00c6*/ 	.byte	0x07
	.zero		1


	//   ....[2]....
        /*00c8*/ 	.word	0x00000320
        /*00cc*/ 	.word	0x000000ff
        /*00d0*/ 	.word	0x00000008
        /*00d4*/ 	.short	0x0100
        /*00d6*/ 	.byte	0x07
	.zero		1


	//   ....[3]....
        /*00d8*/ 	.word	0x00000330
        /*00dc*/ 	.word	0x000000ff
        /*00e0*/ 	.word	0x00000028
        /*00e4*/ 	.short	0x0100
        /*00e6*/ 	.byte	0x07
	.zero		1


	//   ....[4]....
        /*00e8*/ 	.word	0x00000340
        /*00ec*/ 	.word	0x000000ff
        /*00f0*/ 	.word	0x00000010
        /*00f4*/ 	.short	0x0100
        /*00f6*/ 	.byte	0x07
	.zero		1


	//   ....[5]....
        /*00f8*/ 	.word	0x00000350
        /*00fc*/ 	.word	0x000000ff
        /*0100*/ 	.word	0x00000030
        /*0104*/ 	.short	0x0100
        /*0106*/ 	.byte	0x07
	.zero		1


	//   ....[6]....
        /*0108*/ 	.word	0x00000360
        /*010c*/ 	.word	0x000000ff
        /*0110*/ 	.word	0x00000018
        /*0114*/ 	.short	0x0100
        /*0116*/ 	.byte	0x07
	.zero		1


	//   ....[7]....
        /*0118*/ 	.word	0x00000370
        /*011c*/ 	.word	0x000000ff
        /*0120*/ 	.word	0x00000038
        /*0124*/ 	.short	0x0100
        /*0126*/ 	.byte	0x07
	.zero		1


	//   ....[8]....
        /*0128*/ 	.word	0x00000840
        /*012c*/ 	.word	0x000000ff
        /*0130*/ 	.word	0x00000070
        /*0134*/ 	.short	0x0100
        /*0136*/ 	.byte	0x0c
	.zero		1


	//   ....[9]....
        /*0138*/ 	.word	0x00000890
        /*013c*/ 	.word	0x000000ff
        /*0140*/ 	.word	0x00000078
        /*0144*/ 	.short	0x0100
        /*0146*/ 	.byte	0x0c
	.zero		1


	//   ....[10]....
        /*0148*/ 	.word	0x000008c0
        /*014c*/ 	.word	0x000000ff
        /*0150*/ 	.word	0x00000050
        /*0154*/ 	.short	0x0100
        /*0156*/ 	.byte	0x0d
	.zero		1


	//   ....[11]....
        /*0158*/ 	.word	0x00000910
        /*015c*/ 	.word	0x000000ff
        /*0160*/ 	.word	0x00000058
        /*0164*/ 	.short	0x0100
        /*0166*/ 	.byte	0x0d
	.zero		1


	//   ....[12]....
        /*0168*/ 	.word	0x00000920
        /*016c*/ 	.word	0x000000ff
        /*0170*/ 	.word	0x00000060
        /*0174*/ 	.short	0x0100
        /*0176*/ 	.byte	0x0d
	.zero		1


	//   ....[13]....
        /*0178*/ 	.word	0x00000930
        /*017c*/ 	.word	0x000000ff
        /*0180*/ 	.word	0x00000068
        /*0184*/ 	.short	0x0100
        /*0186*/ 	.byte	0x0d
	.zero		1


	//   ....[14]....
        /*0188*/ 	.word	0x00001870
        /*018c*/ 	.word	0x00000061
        /*0190*/ 	.word	0xfffffff8
        /*0194*/ 	.short	0x010a
        /*0196*/ 	.byte	0x3f
	.zero		1


	//   ....[15]....
        /*0198*/ 	.word	0x00001a40
        /*019c*/ 	.word	0x00000003
        /*01a0*/ 	.word	0x00000000
        /*01a4*/ 	.short	0x010a
        /*01a6*/ 	.byte	0x3f
	.zero		1


	//   ....[16]....
        /*01a8*/ 	.word	0x00001aa0
        /*01ac*/ 	.word	0x00000003
        /*01b0*/ 	.word	0x00000000
        /*01b4*/ 	.short	0x010a
        /*01b6*/ 	.byte	0x3f
	.zero		1


	//   ....[17]....
        /*01b8*/ 	.word	0x00001fc0
        /*01bc*/ 	.word	0x000000ff
        /*01c0*/ 	.word	0x00000000
        /*01c4*/ 	.short	0x010a
        /*01c6*/ 	.byte	0x04
	.zero		1


	//   ....[18]....
        /*01c8*/ 	.word	0x00002000
        /*01cc*/ 	.word	0x000000ff
        /*01d0*/ 	.word	0x00000000
        /*01d4*/ 	.short	0x010a
        /*01d6*/ 	.byte	0x04
	.zero		1


	//   ....[19]....
        /*01d8*/ 	.word	0x00002430
        /*01dc*/ 	.word	0x00000005
        /*01e0*/ 	.word	0x00000000
        /*01e4*/ 	.short	0x0101
        /*01e6*/ 	.byte	0x3f
	.zero		1


	//   ....[20]....
        /*01e8*/ 	.word	0x00002530
        /*01ec*/ 	.word	0x00000065
        /*01f0*/ 	.word	0x00000000
        /*01f4*/ 	.short	0x0101
        /*01f6*/ 	.byte	0x32
	.zero		1


	//   ....[21]....
        /*01f8*/ 	.word	0x00002620
        /*01fc*/ 	.word	0x00000003
        /*0200*/ 	.word	0x00000000
        /*0204*/ 	.short	0x0101
        /*0206*/ 	.byte	0x3f
	.zero		1


	//   ....[22]....
        /*0208*/ 	.word	0x00002680
        /*020c*/ 	.word	0x00000061
        /*0210*/ 	.word	0x00000008
        /*0214*/ 	.short	0x010a
        /*0216*/ 	.byte	0x3f
	.zero		1


	//   ....[23]....
        /*0218*/ 	.word	0x00006760
        /*021c*/ 	.word	0x00000062
        /*0220*/ 	.word	0x00000000
        /*0224*/ 	.short	0x0101
        /*0226*/ 	.byte	0x32
	.zero		1


	//   ....[24]....
        /*0228*/ 	.word	0x000071c0
        /*022c*/ 	.word	0x0000000c
        /*0230*/ 	.word	0x00000020
        /*0234*/ 	.short	0x010a
        /*0236*/ 	.byte	0x3f
	.zero		1


	//   ....[25]....
        /*0238*/ 	.word	0x00007640
        /*023c*/ 	.word	0x00000003
        /*0240*/ 	.word	0x00000078
        /*0244*/ 	.short	0x0101
        /*0246*/ 	.byte	0x3f
	.zero		1


	//   ....[26]....
        /*0248*/ 	.word	0x00007db0
        /*024c*/ 	.word	0x00000007
        /*0250*/ 	.word	0x00000000
        /*0254*/ 	.short	0x010a
        /*0256*/ 	.byte	0x3f
	.zero		1


	//   ....[27]....
        /*0258*/ 	.word	0x00007e30
        /*025c*/ 	.word	0x00000009
        /*0260*/ 	.word	0x00000000
        /*0264*/ 	.short	0x010a
        /*0266*/ 	.byte	0x3f
	.zero		1


	//   ....[28]....
        /*0268*/ 	.word	0x00007ec0
        /*026c*/ 	.word	0x00000006
        /*0270*/ 	.word	0x00000000
        /*0274*/ 	.short	0x010a
        /*0276*/ 	.byte	0x3f
	.zero		1


	//   ....[29]....
        /*0278*/ 	.word	0x00007f50
        /*027c*/ 	.word	0x00000003
        /*0280*/ 	.word	0x00000000
        /*0284*/ 	.short	0x010a
        /*0286*/ 	.byte	0x3f
	.zero		1


	//   ....[30]....
        /*0288*/ 	.word	0x00007fb0
        /*028c*/ 	.word	0x00000061
        /*0290*/ 	.word	0xfffffff8
        /*0294*/ 	.short	0x010a
        /*0296*/ 	.byte	0x3f
	.zero		1


	//   ....[31]....
        /*0298*/ 	.word	0x00008000
        /*029c*/ 	.word	0x00000003
        /*02a0*/ 	.word	0x00000000
        /*02a4*/ 	.short	0x010a
        /*02a6*/ 	.byte	0x3f
	.zero		1


	//   ....[32]....
        /*02a8*/ 	.word	0x00008060
        /*02ac*/ 	.word	0x00000005
        /*02b0*/ 	.word	0x00000000
        /*02b4*/ 	.short	0x010a
        /*02b6*/ 	.byte	0x3f
	.zero		1


	//   ....[33]....
        /*02b8*/ 	.word	0x000080b0
        /*02bc*/ 	.word	0x00000061
        /*02c0*/ 	.word	0x00000008
        /*02c4*/ 	.short	0x010a
        /*02c6*/ 	.byte	0x3f
	.zero		1


	//   ....[34]....
        /*02c8*/ 	.word	0x00008180
        /*02cc*/ 	.word	0x0000000c
        /*02d0*/ 	.word	0x00000020
        /*02d4*/ 	.short	0x010a
        /*02d6*/ 	.byte	0x3f
	.zero		1


	//   ....[35]....
        /*02d8*/ 	.word	0x00008250
        /*02dc*/ 	.word	0x00000007
        /*02e0*/ 	.word	0x00000000
        /*02e4*/ 	.short	0x010a
        /*02e6*/ 	.byte	0x3f
	.zero		1


	//   ....[36]....
        /*02e8*/ 	.word	0x000082a0
        /*02ec*/ 	.word	0x00000009
        /*02f0*/ 	.word	0x00000000
        /*02f4*/ 	.short	0x010a
        /*02f6*/ 	.byte	0x3f
	.zero		1


	//   ....[37]....
        /*02f8*/ 	.word	0x000082f0
        /*02fc*/ 	.word	0x00000006
        /*0300*/ 	.word	0x00000000
        /*0304*/ 	.short	0x010a
        /*0306*/ 	.byte	0x3f
	.zero		1


	//----- nvinfo : EIATTR_NUM_MBARRIERS
	.align		4
.L_35:
        /*0308*/ 	.byte	0x03, 0x38
        /*030a*/ 	.short	0x000e


	//----- nvinfo : EIATTR_EXIT_INSTR_OFFSETS
	.align		4
        /*030c*/ 	.byte	0x04, 0x1c
        /*030e*/ 	.short	(.L_37 - .L_36)


	//   ....[0]....
.L_36:
        /*0310*/ 	.word	0x00001490


	//   ....[1]....
        /*0314*/ 	.word	0x000014f0


	//   ....[2]....
        /*0318*/ 	.word	0x00006ea0


	//   ....[3]....
        /*031c*/ 	.word	0x00006ed0


	//   ....[4]....
        /*0320*/ 	.word	0x00007fa0


	//----- nvinfo : EIATTR_MAX_THREADS
	.align		4
.L_37:
        /*0324*/ 	.byte	0x04, 0x05
        /*0326*/ 	.short	(.L_39 - .L_38)
.L_38:
        /*0328*/ 	.word	0x00000180
        /*032c*/ 	.word	0x00000001
        /*0330*/ 	.word	0x00000001


	//----- nvinfo : EIATTR_CRS_STACK_SIZE
	.align		4
.L_39:
        /*0334*/ 	.byte	0x04, 0x1e
        /*0336*/ 	.short	(.L_41 - .L_40)
.L_40:
        /*0338*/ 	.word	0x00000000


	//----- nvinfo : EIATTR_CBANK_PARAM_SIZE
	.align		4
.L_41:
        /*033c*/ 	.byte	0x03, 0x19
        /*033e*/ 	.short	0x0470


	//----- nvinfo : EIATTR_PARAM_CBANK
	.align		4
        /*0340*/ 	.byte	0x04, 0x0a
        /*0342*/ 	.short	(.L_43 - .L_42)
	.align		4
.L_42:
        /*0344*/ 	.word	index@(.nv.constant0._ZN7cutlass13device_kernelINS_4gemm6kernel13GemmUniversalIN4cute5tupleIJiiiiEEENS1_10collective13CollectiveMmaINS1_34MainloopSm90TmaGmmaWarpSpecializedILi4ENS5_IJNS4_1CILi2EEENSA_ILi1EEESC_EEENS1_32KernelTmaWarpSpecializedPingpongEEENS5_IJNSA_ILi64EEENSA_ILi128EEESG_EEENS_10tfloat32_tENS5_IJlSC_lEEESJ_SK_NS4_8TiledMMAINS4_8MMA_AtomIJNS4_4SM904GMMA30MMA_64x128x8_F32TF32TF32_SS_TNILNSO_7ScaleInE1ELSQ_1EEEEEENS4_6LayoutINS5_IJSC_SC_SC_EEENS5_IJNSA_ILi0EEESV_SV_EEEEENS5_IJNS4_10UnderscoreESY_SY_EEEEENS4_13SM90_TMA_LOADENS4_14ComposedLayoutINS4_7SwizzleILi3ELi4ELi3EEENS4_18smem_ptr_flag_bitsILi32EEENST_INS5_IJNSA_ILi8EEENSA_ILi32EEEEEENS5_IJS18_SC_EEEEEEEvNS4_8identityENS4_23SM90_TMA_LOAD_MULTICASTES1C_vS1D_EENS_8epilogue10collective6detail29Sm90TmaWarpSpecializedAdapterINS1H_15DefaultEpilogueISJ_SK_SK_NS1G_6thread17LinearCombinationISJ_Li1EffLNS1L_9ScaleType4KindE0ELNS_15FloatRoundStyleE2ESJ_EENS1_15EpilogueDefaultEEEEEvvEEEEvNT_6ParamsE)
        /*0348*/ 	.short	0x0210
        /*034a*/ 	.short	0x0470


	//----- nvinfo : EIATTR_SW_WAR
	.align		4
.L_43:
        /*034c*/ 	.byte	0x04, 0x36
        /*034e*/ 	.short	(.L_45 - .L_44)
.L_44:
        /*0350*/ 	.word	0x00000008
.L_45:


//--------------------- .nv.callgraph             --------------------------
	.section	.nv.callgraph,"",@"SHT_CUDA_CALLGRAPH"
	.align	4
	.sectionentsize	8
	.align		4
        /*0000*/ 	.word	0x00000000
	.align		4
        /*0004*/ 	.word	0xffffffff
	.align		4
        /*0008*/ 	.word	index@(_ZN7cutlass13device_kernelINS_4gemm6kernel13GemmUniversalIN4cute5tupleIJiiiiEEENS1_10collective13CollectiveMmaINS1_34MainloopSm90TmaGmmaWarpSpecializedILi4ENS5_IJNS4_1CILi2EEENSA_ILi1EEESC_EEENS1_32KernelTmaWarpSpecializedPingpongEEENS5_IJNSA_ILi64EEENSA_ILi128EEESG_EEENS_10tfloat32_tENS5_IJlSC_lEEESJ_SK_NS4_8TiledMMAINS4_8MMA_AtomIJNS4_4SM904GMMA30MMA_64x128x8_F32TF32TF32_SS_TNILNSO_7ScaleInE1ELSQ_1EEEEEENS4_6LayoutINS5_IJSC_SC_SC_EEENS5_IJNSA_ILi0EEESV_SV_EEEEENS5_IJNS4_10UnderscoreESY_SY_EEEEENS4_13SM90_TMA_LOADENS4_14ComposedLayoutINS4_7SwizzleILi3ELi4ELi3EEENS4_18smem_ptr_flag_bitsILi32EEENST_INS5_IJNSA_ILi8EEENSA_ILi32EEEEEENS5_IJS18_SC_EEEEEEEvNS4_8identityENS4_23SM90_TMA_LOAD_MULTICASTES1C_vS1D_EENS_8epilogue10collective6detail29Sm90TmaWarpSpecializedAdapterINS1H_15DefaultEpilogueISJ_SK_SK_NS1G_6thread17LinearCombinationISJ_Li1EffLNS1L_9ScaleType4KindE0ELNS_15FloatRoundStyleE2ESJ_EENS1_15EpilogueDefaultEEEEEvvEEEEvNT_6ParamsE)
	.align		4
        /*000c*/ 	.word	index@(__assertfail)
	.align		4
        /*0010*/ 	.word	0x00000000
	.align		4
        /*0014*/ 	.word	0xfffffffe
	.align		4
        /*0018*/ 	.word	0x00000000
	.align		4
        /*001c*/ 	.word	0xfffffffd
	.align		4
        /*0020*/ 	.word	0x00000000
	.align		4
        /*0024*/ 	.word	0xfffffffc


//--------------------- .nv.constant4             --------------------------
	.section	.nv.constant4,"a",@progbits
	.align	8
	.align		8
.nv.constant4:
        /*0000*/ 	.dword	__assertfail
	.align		8
        /*0008*/ 	.dword	__unnamed_1
	.align		8
        /*0010*/ 	.dword	_ZN39_INTERNAL_8cb13a96_4_k_cu_ede46920_68974cuda3std3__45__cpo5beginE
	.align		8
        /*0018*/ 	.dword	_ZN39_INTERNAL_8cb13a96_4_k_cu_ede46920_68974cuda3std3__45__cpo3endE
	.align		8
        /*0020*/ 	.dword	_ZN39_INTERNAL_8cb13a96_4_k_cu_ede46920_68974cuda3std3__45__cpo6cbeginE
	.align		8
        /*0028*/ 	.dword	_ZN39_INTERNAL_8cb13a96_4_k_cu_ede46920_68974cuda3std3__45__cpo4cendE
	.align		8
        /*0030*/ 	.dword	_ZN39_INTERNAL_8cb13a96_4_k_cu_ede46920_68974cuda3std3__441_GLOBAL__N__8cb13a96_4_k_cu_ede46920_68976ignoreE
	.align		8
        /*0038*/ 	.dword	_ZN39_INTERNAL_8cb13a96_4_k_cu_ede46920_68974cuda3std3__419piecewise_constructE
	.align		8
        /*0040*/ 	.dword	_ZN39_INTERNAL_8cb13a96_4_k_cu_ede46920_68974cuda3std3__48in_placeE
	.align		8
        /*0048*/ 	.dword	_ZN39_INTERNAL_8cb13a96_4_k_cu_ede46920_68974cuda3std6ranges3__45__cpo4swapE
	.align		8
        /*0050*/ 	.dword	_ZN39_INTERNAL_8cb13a96_4_k_cu_ede46920_68974cuda3std6ranges3__45__cpo9iter_moveE
	.align		8
        /*0058*/ 	.dword	_ZN39_INTERNAL_8cb13a96_4_k_cu_ede46920_68974cute7productE
	.align		8
        /*0060*/ 	.dword	_ZN39_INTERNAL_8cb13a96_4_k_cu_ede46920_68974cute1_E
	.align		8
        /*0068*/ 	.dword	$str$22
	.align		8
        /*0070*/ 	.dword	$str$23


//--------------------- .text._ZN7cutlass13device_kernelINS_4gemm6kernel13GemmUniversalIN4cute5tupleIJiiiiEEENS1_10collective13CollectiveMmaINS1_34MainloopSm90TmaGmmaWarpSpecializedILi4ENS5_IJNS4_1CILi2EEENSA_ILi1EEESC_EEENS1_32KernelTmaWarpSpecializedPingpongEEENS5_IJNSA_ILi64EEENSA_ILi128EEESG_EEENS_10tfloat32_tENS5_IJlSC_lEEESJ_SK_NS4_8TiledMMAINS4_8MMA_AtomIJNS4_4SM904GMMA30MMA_64x128x8_F32TF32TF32_SS_TNILNSO_7ScaleInE1ELSQ_1EEEEEENS4_6LayoutINS5_IJSC_SC_SC_EEENS5_IJNSA_ILi0EEESV_SV_EEEEENS5_IJNS4_10UnderscoreESY_SY_EEEEENS4_13SM90_TMA_LOADENS4_14ComposedLayoutINS4_7SwizzleILi3ELi4ELi3EEENS4_18smem_ptr_flag_bitsILi32EEENST_INS5_IJNSA_ILi8EEENSA_ILi32EEEEEENS5_IJS18_SC_EEEEEEEvNS4_8identityENS4_23SM90_TMA_LOAD_MULTICASTES1C_vS1D_EENS_8epilogue10collective6detail29Sm90TmaWarpSpecializedAdapterINS1H_15DefaultEpilogueISJ_SK_SK_NS1G_6thread17LinearCombinationISJ_Li1EffLNS1L_9ScaleType4KindE0ELNS_15FloatRoundStyleE2ESJ_EENS1_15EpilogueDefaultEEEEEvvEEEEvNT_6ParamsE --------------------------
	.section	.text._ZN7cutlass13device_kernelINS_4gemm6kernel13GemmUniversalIN4cute5tupleIJiiiiEEENS1_10collective13CollectiveMmaINS1_34MainloopSm90TmaGmmaWarpSpecializedILi4ENS5_IJNS4_1CILi2EEENSA_ILi1EEESC_EEENS1_32KernelTmaWarpSpecializedPingpongEEENS5_IJNSA_ILi64EEENSA_ILi128EEESG_EEENS_10tfloat32_tENS5_IJlSC_lEEESJ_SK_NS4_8TiledMMAINS4_8MMA_AtomIJNS4_4SM904GMMA30MMA_64x128x8_F32TF32TF32_SS_TNILNSO_7ScaleInE1ELSQ_1EEEEEENS4_6LayoutINS5_IJSC_SC_SC_EEENS5_IJNSA_ILi0EEESV_SV_EEEEENS5_IJNS4_10UnderscoreESY_SY_EEEEENS4_13SM90_TMA_LOADENS4_14ComposedLayoutINS4_7SwizzleILi3ELi4ELi3EEENS4_18smem_ptr_flag_bitsILi32EEENST_INS5_IJNSA_ILi8EEENSA_ILi32EEEEEENS5_IJS18_SC_EEEEEEEvNS4_8identityENS4_23SM90_TMA_LOAD_MULTICASTES1C_vS1D_EENS_8epilogue10collective6detail29Sm90TmaWarpSpecializedAdapterINS1H_15DefaultEpilogueISJ_SK_SK_NS1G_6thread17LinearCombinationISJ_Li1EffLNS1L_9ScaleType4KindE0ELNS_15FloatRoundStyleE2ESJ_EENS1_15EpilogueDefaultEEEEEvvEEEEvNT_6ParamsE,"ax",@progbits
	.align	128
.text._ZN7cutlass13device_kernelINS_4gemm6kernel13GemmUniversalIN4cute5tupleIJiiiiEEENS1_10collective13CollectiveMmaINS1_34MainloopSm90TmaGmmaWarpSpecializedILi4ENS5_IJNS4_1CILi2EEENSA_ILi1EEESC_EEENS1_32KernelTmaWarpSpecializedPingpongEEENS5_IJNSA_ILi64EEENSA_ILi128EEESG_EEENS_10tfloat32_tENS5_IJlSC_lEEESJ_SK_NS4_8TiledMMAINS4_8MMA_AtomIJNS4_4SM904GMMA30MMA_64x128x8_F32TF32TF32_SS_TNILNSO_7ScaleInE1ELSQ_1EEEEEENS4_6LayoutINS5_IJSC_SC_SC_EEENS5_IJNSA_ILi0EEESV_SV_EEEEENS5_IJNS4_10UnderscoreESY_SY_EEEEENS4_13SM90_TMA_LOADENS4_14ComposedLayoutINS4_7SwizzleILi3ELi4ELi3EEENS4_18smem_ptr_flag_bitsILi32EEENST_INS5_IJNSA_ILi8EEENSA_ILi32EEEEEENS5_IJS18_SC_EEEEEEEvNS4_8identityENS4_23SM90_TMA_LOAD_MULTICASTES1C_vS1D_EENS_8epilogue10collective6detail29Sm90TmaWarpSpecializedAdapterINS1H_15DefaultEpilogueISJ_SK_SK_NS1G_6thread17LinearCombinationISJ_Li1EffLNS1L_9ScaleType4KindE0ELNS_15FloatRoundStyleE2ESJ_EENS1_15EpilogueDefaultEEEEEvvEEEEvNT_6ParamsE:
        .type           _ZN7cutlass13device_kernelINS_4gemm6kernel13GemmUniversalIN4cute5tupleIJiiiiEEENS1_10collective13CollectiveMmaINS1_34MainloopSm90TmaGmmaWarpSpecializedILi4ENS5_IJNS4_1CILi2EEENSA_ILi1EEESC_EEENS1_32KernelTmaWarpSpecializedPingpongEEENS5_IJNSA_ILi64EEENSA_ILi128EEESG_EEENS_10tfloat32_tENS5_IJlSC_lEEESJ_SK_NS4_8TiledMMAINS4_8MMA_AtomIJNS4_4SM904GMMA30MMA_64x128x8_F32TF32TF32_SS_TNILNSO_7ScaleInE1ELSQ_1EEEEEENS4_6LayoutINS5_IJSC_SC_SC_EEENS5_IJNSA_ILi0EEESV_SV_EEEEENS5_IJNS4_10UnderscoreESY_SY_EEEEENS4_13SM90_TMA_LOADENS4_14ComposedLayoutINS4_7SwizzleILi3ELi4ELi3EEENS4_18smem_ptr_flag_bitsILi32EEENST_INS5_IJNSA_ILi8EEENSA_ILi32EEEEEENS5_IJS18_SC_EEEEEEEvNS4_8identityENS4_23SM90_TMA_LOAD_MULTICASTES1C_vS1D_EENS_8epilogue10collective6detail29Sm90TmaWarpSpecializedAdapterINS1H_15DefaultEpilogueISJ_SK_SK_NS1G_6thread17LinearCombinationISJ_Li1EffLNS1L_9ScaleType4KindE0ELNS_15FloatRoundStyleE2ESJ_EENS1_15EpilogueDefaultEEEEEvvEEEEvNT_6ParamsE,@function
        .size           _ZN7cutlass13device_kernelINS_4gemm6kernel13GemmUniversalIN4cute5tupleIJiiiiEEENS1_10collective13CollectiveMmaINS1_34MainloopSm90TmaGmmaWarpSpecializedILi4ENS5_IJNS4_1CILi2EEENSA_ILi1EEESC_EEENS1_32KernelTmaWarpSpecializedPingpongEEENS5_IJNSA_ILi64EEENSA_ILi128EEESG_EEENS_10tfloat32_tENS5_IJlSC_lEEESJ_SK_NS4_8TiledMMAINS4_8MMA_AtomIJNS4_4SM904GMMA30MMA_64x128x8_F32TF32TF32_SS_TNILNSO_7ScaleInE1ELSQ_1EEEEEENS4_6LayoutINS5_IJSC_SC_SC_EEENS5_IJNSA_ILi0EEESV_SV_EEEEENS5_IJNS4_10UnderscoreESY_SY_EEEEENS4_13SM90_TMA_LOADENS4_14ComposedLayoutINS4_7SwizzleILi3ELi4ELi3EEENS4_18smem_ptr_flag_bitsILi32EEENST_INS5_IJNSA_ILi8EEENSA_ILi32EEEEEENS5_IJS18_SC_EEEEEEEvNS4_8identityENS4_23SM90_TMA_LOAD_MULTICASTES1C_vS1D_EENS_8epilogue10collective6detail29Sm90TmaWarpSpecializedAdapterINS1H_15DefaultEpilogueISJ_SK_SK_NS1G_6thread17LinearCombinationISJ_Li1EffLNS1L_9ScaleType4KindE0ELNS_15FloatRoundStyleE2ESJ_EENS1_15EpilogueDefaultEEEEEvvEEEEvNT_6ParamsE,(.L_x_200 - _ZN7cutlass13device_kernelINS_4gemm6kernel13GemmUniversalIN4cute5tupleIJiiiiEEENS1_10collective13CollectiveMmaINS1_34MainloopSm90TmaGmmaWarpSpecializedILi4ENS5_IJNS4_1CILi2EEENSA_ILi1EEESC_EEENS1_32KernelTmaWarpSpecializedPingpongEEENS5_IJNSA_ILi64EEENSA_ILi128EEESG_EEENS_10tfloat32_tENS5_IJlSC_lEEESJ_SK_NS4_8TiledMMAINS4_8MMA_AtomIJNS4_4SM904GMMA30MMA_64x128x8_F32TF32TF32_SS_TNILNSO_7ScaleInE1ELSQ_1EEEEEENS4_6LayoutINS5_IJSC_SC_SC_EEENS5_IJNSA_ILi0EEESV_SV_EEEEENS5_IJNS4_10UnderscoreESY_SY_EEEEENS4_13SM90_TMA_LOADENS4_14ComposedLayoutINS4_7SwizzleILi3ELi4ELi3EEENS4_18smem_ptr_flag_bitsILi32EEENST_INS5_IJNSA_ILi8EEENSA_ILi32EEEEEENS5_IJS18_SC_EEEEEEEvNS4_8identityENS4_23SM90_TMA_LOAD_MULTICASTES1C_vS1D_EENS_8epilogue10collective6detail29Sm90TmaWarpSpecializedAdapterINS1H_15DefaultEpilogueISJ_SK_SK_NS1G_6thread17LinearCombinationISJ_Li1EffLNS1L_9ScaleType4KindE0ELNS_15FloatRoundStyleE2ESJ_EENS1_15EpilogueDefaultEEEEEvvEEEEvNT_6ParamsE)
        .other          _ZN7cutlass13device_kernelINS_4gemm6kernel13GemmUniversalIN4cute5tupleIJiiiiEEENS1_10collective13CollectiveMmaINS1_34MainloopSm90TmaGmmaWarpSpecializedILi4ENS5_IJNS4_1CILi2EEENSA_ILi1EEESC_EEENS1_32KernelTmaWarpSpecializedPingpongEEENS5_IJNSA_ILi64EEENSA_ILi128EEESG_EEENS_10tfloat32_tENS5_IJlSC_lEEESJ_SK_NS4_8TiledMMAINS4_8MMA_AtomIJNS4_4SM904GMMA30MMA_64x128x8_F32TF32TF32_SS_TNILNSO_7ScaleInE1ELSQ_1EEEEEENS4_6LayoutINS5_IJSC_SC_SC_EEENS5_IJNSA_ILi0EEESV_SV_EEEEENS5_IJNS4_10UnderscoreESY_SY_EEEEENS4_13SM90_TMA_LOADENS4_14ComposedLayoutINS4_7SwizzleILi3ELi4ELi3EEENS4_18smem_ptr_flag_bitsILi32EEENST_INS5_IJNSA_ILi8EEENSA_ILi32EEEEEENS5_IJS18_SC_EEEEEEEvNS4_8identityENS4_23SM90_TMA_LOAD_MULTICASTES1C_vS1D_EENS_8epilogue10collective6detail29Sm90TmaWarpSpecializedAdapterINS1H_15DefaultEpilogueISJ_SK_SK_NS1G_6thread17LinearCombinationISJ_Li1EffLNS1L_9ScaleType4KindE0ELNS_15FloatRoundStyleE2ESJ_EENS1_15EpilogueDefaultEEEEEvvEEEEvNT_6ParamsE,@"STO_CUDA_ENTRY STV_DEFAULT"
_ZN7cutlass13device_kernelINS_4gemm6kernel13GemmUniversalIN4cute5tupleIJiiiiEEENS1_10collective13CollectiveMmaINS1_34MainloopSm90TmaGmmaWarpSpecializedILi4ENS5_IJNS4_1CILi2EEENSA_ILi1EEESC_EEENS1_32KernelTmaWarpSpecializedPingpongEEENS5_IJNSA_ILi64EEENSA_ILi128EEESG_EEENS_10tfloat32_tENS5_IJlSC_lEEESJ_SK_NS4_8TiledMMAINS4_8MMA_AtomIJNS4_4SM904GMMA30MMA_64x128x8_F32TF32TF32_SS_TNILNSO_7ScaleInE1ELSQ_1EEEEEENS4_6LayoutINS5_IJSC_SC_SC_EEENS5_IJNSA_ILi0EEESV_SV_EEEEENS5_IJNS4_10UnderscoreESY_SY_EEEEENS4_13SM90_TMA_LOADENS4_14ComposedLayoutINS4_7SwizzleILi3ELi4ELi3EEENS4_18smem_ptr_flag_bitsILi32EEENST_INS5_IJNSA_ILi8EEENSA_ILi32EEEEEENS5_IJS18_SC_EEEEEEEvNS4_8identityENS4_23SM90_TMA_LOAD_MULTICASTES1C_vS1D_EENS_8epilogue10collective6detail29Sm90TmaWarpSpecializedAdapterINS1H_15DefaultEpilogueISJ_SK_SK_NS1G_6thread17LinearCombinationISJ_Li1EffLNS1L_9ScaleType4KindE0ELNS_15FloatRoundStyleE2ESJ_EENS1_15EpilogueDefaultEEEEEvvEEEEvNT_6ParamsE:
[----:B------:R-:W0:Y:S01]  /*0000*/  LDC R1, c[0x0][0x28] ;  /* 0x00000a00ff017b82 */ /* 0x000e220000000800 */
[----:B------:R-:W1:Y:S01]  /*0010*/  S2R R3, SR_TID.X ;  /* 0x0000000000037919 */ /* 0x000e620000002100 */
[----:B------:R-:W-:Y:S01]  /*0020*/  ELECT P0, URZ, PT ;  /* 0x00000000003f782f */ /* 0x000fe20003800000 */
[----:B------:R-:W-:Y:S01]  /*0030*/  BSSY B0, `(.L_x_0) ;  /* 0x0000014000007945 */ /* 0x000fe20003800000 */
[--C-:B-1----:R-:W-:Y:S02]  /*0040*/  SHF.R.U32.HI R0, RZ, 0x5, R3.reuse ;  /* 0x00000005ff007819 */ /* 0x102fe40000011603 */
[----:B------:R-:W-:-:S03]  /*0050*/  SHF.R.U32.HI R5, RZ, 0x7, R3 ;  /* 0x00000007ff057819 */ /* 0x000fc60000011603 */
[----:B------:R-:W1:Y:S02]  /*0060*/  SHFL.IDX PT, R2, R0, RZ, 0x1f ;  /* 0x00001fff00027589 */ /* 0x000e6400000e0000 */
[----:B-1----:R-:W-:Y:S02]  /*0070*/  R2UR UR6, R2 ;  /* 0x00000000020672ca */ /* 0x002fe400000e0000 */
[----:B------:R1:W2:Y:S11]  /*0080*/  SHFL.IDX PT, R2, R5, RZ, 0x1f ;  /* 0x00001fff05027589 */ /* 0x0002b600000e0000 */
[----:B------:R-:W-:-:S02]  /*0090*/  USHF.R.S32.HI UR4, URZ, 0x1f, UR6 ;  /* 0x0000001f3f047899 */ /* 0x000fc40008011406 */
[----:B------:R-:W-:Y:S02]  /*00a0*/  ISETP.NE.OR P0, PT, RZ, UR6, !P0 ;  /* 0x00000006ff007c0c */ /* 0x000fe4000c705670 */
[----:B------:R-:W-:-:S04]  /*00b0*/  ULEA.HI UR4, UR4, UR6, URZ, 0x2 ;  /* 0x0000000604047291 */ /* 0x000fc8000f8f103f */
[----:B------:R-:W-:-:S04]  /*00c0*/  ULOP3.LUT UR4, UR4, 0xfffffffc, URZ, 0xc0, !UPT ;  /* 0xfffffffc04047892 */ /* 0x000fc8000f8ec03f */
[----:B------:R-:W-:-:S03]  /*00d0*/  UIADD3 UR6, UR6, -UR4, URZ ;  /* 0x8000000406067290 */ /* 0x000fc6000fffe03f */
[----:B012---:R-:W-:Y:S09]  /*00e0*/  @P0 BRA `(.L_x_1) ;  /* 0x0000000000200947 */ /* 0x007ff20003800000 */
[----:B------:R-:W-:Y:S02]  /*00f0*/  ULDC.64 UR4, c[0x0][0x198] ;  /* 0x0000660000047ab9 */ /* 0x000fe40000000a00 */
[----:B------:R-:W-:Y:S02]  /*0100*/  UIADD3 UR8, UP0, UR4, 0xf0, URZ ;  /* 0x000000f004087890 */ /* 0x000fe4000ff1e03f */
[----:B------:R-:W-:Y:S02]  /*0110*/  UIADD3 UR4, UP1, UR4, 0x1f0, URZ ;  /* 0x000001f004047890 */ /* 0x000fe4000ff3e03f */
[----:B------:R-:W-:Y:S02]  /*0120*/  UIADD3.X UR9, URZ, UR5, URZ, UP0, !UPT ;  /* 0x000000053f097290 */ /* 0x000fe400087fe43f */
[----:B------:R-:W-:-:S07]  /*0130*/  UIADD3.X UR5, URZ, UR5, URZ, UP1, !UPT ;  /* 0x000000053f057290 */ /* 0x000fce0008ffe43f */
[----:B------:R0:W-:Y:S02]  /*0140*/  UTMACCTL.PF [UR8] ;  /* 0x00000000080079b9 */ /* 0x0001e40008040000 */
[----:B------:R0:W-:Y:S02]  /*0150*/  UTMACCTL.PF [UR4] ;  /* 0x00000000040079b9 */ /* 0x0001e40008040000 */
[----:B0-----:R-:W-:Y:S01]  /*0160*/  NOP ;  /* 0x0000000000007918 */ /* 0x001fe20000000000 */
.L_x_1:
[----:B------:R-:W-:Y:S05]  /*0170*/  BSYNC B0 ;  /* 0x0000000000007941 */ /* 0x000fea0003800000 */
.L_x_0:
[----:B------:R-:W0:Y:S01]  /*0180*/  SHFL.IDX PT, R6, R0, RZ, 0x1f ;  /* 0x00001fff00067589 */ /* 0x000e2200000e0000 */
[----:B------:R-:W-:Y:S01]  /*0190*/  R2UR UR19, R2 ;  /* 0x00000000021372ca */ /* 0x000fe200000e0000 */
[----:B------:R-:W-:-:S04]  /*01a0*/  UISETP.NE.AND UP0, UPT, UR6, 0x3, UPT ;  /* 0x000000030600788c */ /* 0x000fc8000bf05270 */
[----:B------:R-:W-:-:S08]  /*01b0*/  UISETP.EQ.OR UP0, UPT, UR6, URZ, !UP0 ;  /* 0x0000003f0600728c */ /* 0x000fd0000c702670 */
[----:B------:R-:W-:Y:S02]  /*01c0*/  UIADD3 UR14, UR19, -0x1, URZ ;  /* 0xffffffff130e7890 */ /* 0x000fe4000fffe03f */
[----:B------:R-:W-:Y:S02]  /*01d0*/  UISETP.EQ.AND UP0, UPT, UR19, URZ, UP0 ;  /* 0x0000003f1300728c */ /* 0x000fe40008702270 */
[----:B------:R-:W-:Y:S02]  /*01e0*/  UISETP.GE.U32.AND UP1, UPT, UR14, 0x2, UPT ;  /* 0x000000020e00788c */ /* 0x000fe4000bf26070 */
[----:B------:R-:W-:Y:S01]  /*01f0*/  USEL UR40, URZ, 0x1, !UP0 ;  /* 0x000000013f287887 */ /* 0x000fe2000c000000 */
[----:B0-----:R-:W-:-:S03]  /*0200*/  ISETP.NE.AND P0, PT, R6, RZ, PT ;  /* 0x000000ff0600720c */ /* 0x001fc60003f05270 */
[----:B------:R-:W-:-:S10]  /*0210*/  USEL UR40, UR40, 0x2, UP1 ;  /* 0x0000000228287887 */ /* 0x000fd40008800000 */
[----:B------:R-:W-:Y:S05]  /*0220*/  @P0 BRA `(.L_x_2) ;  /* 0x0000000000580947 */ /* 0x000fea0003800000 */
[----:B------:R-:W0:Y:S01]  /*0230*/  S2UR UR7, SR_CgaCtaId ;  /* 0x00000000000779c3 */ /* 0x000e220000008800 */
[----:B------:R-:W-:Y:S01]  /*0240*/  UMOV UR4, 0x400 ;  /* 0x0000040000047882 */ /* 0x000fe20000000000 */
[----:B------:R-:W-:Y:S01]  /*0250*/  UMOV UR5, 0x1 ;  /* 0x0000000100057882 */ /* 0x000fe20000000000 */
[----:B------:R-:W-:Y:S01]  /*0260*/  UMOV UR8, 0x2 ;  /* 0x0000000200087882 */ /* 0x000fe20000000000 */
[----:B------:R-:W-:Y:S01]  /*0270*/  ELECT P0, URZ, PT ;  /* 0x00000000003f782f */ /* 0x000fe20003800000 */
[----:B------:R-:W-:-:S04]  /*0280*/  UIADD3 UR8, -UR8, 0x100000, URZ ;  /* 0x0010000008087890 */ /* 0x000fc8000fffe13f */
[----:B------:R-:W-:Y:S02]  /*0290*/  USHF.L.U32 UR9, UR8, 0xb, URZ ;  /* 0x0000000b08097899 */ /* 0x000fe4000800063f */
[----:B------:R-:W-:Y:S02]  /*02a0*/  USHF.L.U32 UR8, UR8, 0x1, URZ ;  /* 0x0000000108087899 */ /* 0x000fe4000800063f */
[----:B0-----:R-:W-:Y:S02]  /*02b0*/  ULEA UR7, UR7, UR4, 0x18 ;  /* 0x0000000407077291 */ /* 0x001fe4000f8ec03f */
[----:B------:R-:W-:-:S04]  /*02c0*/  UIADD3 UR4, -UR5, 0x100000, URZ ;  /* 0x0010000005047890 */ /* 0x000fc8000fffe13f */
[----:B------:R-:W-:Y:S02]  /*02d0*/  USHF.L.U32 UR5, UR4, 0xb, URZ ;  /* 0x0000000b04057899 */ /* 0x000fe4000800063f */
[----:B------:R-:W-:Y:S01]  /*02e0*/  USHF.L.U32 UR4, UR4, 0x1, URZ ;  /* 0x0000000104047899 */ /* 0x000fe2000800063f */
[----:B------:R-:W0:Y:S11]  /*02f0*/  FENCE.VIEW.ASYNC.S ;  /* 0x00000000000073c6 */ /* 0x000e360000000000 */
[----:B0-----:R0:W1:Y:S01]  /*0300*/  SYNCS.EXCH.64 URZ, [UR7], UR4 ;  /* 0x00000004073f75b2 */ /* 0x0010620008000100 */
[----:B------:R0:W2:Y:S01]  /*0310*/  SYNCS.EXCH.64 URZ, [UR7+0x20], UR8 ;  /* 0x00002008073f75b2 */ /* 0x0000a20008000100 */
[----:B------:R0:W3:Y:S01]  /*0320*/  SYNCS.EXCH.64 URZ, [UR7+0x8], UR4 ;  /* 0x00000804073f75b2 */ /* 0x0000e20008000100 */
[----:B------:R0:W4:Y:S01]  /*0330*/  SYNCS.EXCH.64 URZ, [UR7+0x28], UR8 ;  /* 0x00002808073f75b2 */ /* 0x0001220008000100 */
[----:B------:R0:W0:Y:S01]  /*0340*/  SYNCS.EXCH.64 URZ, [UR7+0x10], UR4 ;  /* 0x00001004073f75b2 */ /* 0x0000220008000100 */
[----:B------:R0:W0:Y:S01]  /*0350*/  SYNCS.EXCH.64 URZ, [UR7+0x30], UR8 ;  /* 0x00003008073f75b2 */ /* 0x0000220008000100 */
[----:B------:R0:W0:Y:S01]  /*0360*/  SYNCS.EXCH.64 URZ, [UR7+0x18], UR4 ;  /* 0x00001804073f75b2 */ /* 0x0000220008000100 */
[----:B------:R0:W0:Y:S01]  /*0370*/  SYNCS.EXCH.64 URZ, [UR7+0x38], UR8 ;  /* 0x00003808073f75b2 */ /* 0x0000220008000100 */
[----:B------:R-:W-:Y:S01]  /*0380*/  NOP ;  /* 0x0000000000007918 */ /* 0x000fe20000000000 */
.L_x_2:
[----:B------:R-:W5:Y:S01]  /*0390*/  S2UR UR15, SR_CTAID.X ;  /* 0x00000000000f79c3 */ /* 0x000f620000002500 */
[----:B------:R-:W-:Y:S01]  /*03a0*/  SHF.R.S32.HI R2, RZ, 0x1f, R3 ;  /* 0x0000001fff027819 */ /* 0x000fe20000011403 */
[----:B------:R-:W1:Y:S01]  /*03b0*/  SHFL.IDX PT, R7, R0, RZ, 0x1f ;  /* 0x00001fff00077589 */ /* 0x000e6200000e0000 */
[----:B------:R-:W-:Y:S02]  /*03c0*/  ELECT P0, URZ, PT ;  /* 0x00000000003f782f */ /* 0x000fe40003800000 */
[----:B------:R-:W-:Y:S01]  /*03d0*/  SHF.R.S32.HI R11, RZ, 0x1f, R6 ;  /* 0x0000001fff0b7819 */ /* 0x000fe20000011406 */
[----:B0-----:R-:W-:Y:S01]  /*03e0*/  ULDC UR4, c[0x0][0x150] ;  /* 0x0000540000047ab9 */ /* 0x001fe20000000800 */
[----:B------:R-:W-:Y:S01]  /*03f0*/  LEA.HI R2, R2, R3, RZ, 0x7 ;  /* 0x0000000302027211 */ /* 0x000fe200078f38ff */
[----:B------:R-:W0:Y:S01]  /*0400*/  SHFL.IDX PT, R8, R0, RZ, 0x1f ;  /* 0x00001fff00087589 */ /* 0x000e2200000e0000 */
[----:B------:R-:W2:Y:S01]  /*0410*/  S2UR UR8, SR_CTAID.Y ;  /* 0x00000000000879c3 */ /* 0x000ea20000002600 */
[----:B------:R-:W-:-:S02]  /*0420*/  ELECT P1, URZ, PT ;  /* 0x00000000003f782f */ /* 0x000fc40003820000 */
[----:B------:R-:W-:Y:S01]  /*0430*/  LOP3.LUT R2, R2, 0xffffff80, RZ, 0xc0, !PT ;  /* 0xffffff8002027812 */ /* 0x000fe200078ec0ff */
[----:B------:R-:W-:Y:S01]  /*0440*/  ULDC UR7, c[0x0][0x144] ;  /* 0x0000510000077ab9 */ /* 0x000fe20000000800 */
[----:B------:R-:W-:Y:S01]  /*0450*/  LEA.HI R11, R11, R6, RZ, 0x2 ;  /* 0x000000060b0b7211 */ /* 0x000fe200078f10ff */
[----:B------:R-:W-:Y:S01]  /*0460*/  UMOV UR18, 0x80 ;  /* 0x0000008000127882 */ /* 0x000fe20000000000 */
[----:B------:R-:W-:Y:S01]  /*0470*/  NOP ;  /* 0x0000000000007918 */ /* 0x000fe20000000000 */
[----:B------:R-:W-:Y:S01]  /*0480*/  IMAD.IADD R4, R3, 0x1, -R2 ;  /* 0x0000000103047824 */ /* 0x000fe200078e0a02 */
[----:B------:R-:W-:Y:S01]  /*0490*/  LOP3.LUT R11, R11, 0x3ffffffc, RZ, 0xc0, !PT ;  /* 0x3ffffffc0b0b7812 */ /* 0x000fe200078ec0ff */
[----:B------:R-:W-:Y:S01]  /*04a0*/  NOP ;  /* 0x0000000000007918 */ /* 0x000fe20000000000 */
[----:B------:R-:W-:Y:S01]  /*04b0*/  ULDC UR17, c[0x0][0x148] ;  /* 0x0000520000117ab9 */ /* 0x000fe20000000800 */
[----:B------:R-:W-:Y:S01]  /*04c0*/  IMAD.MOV.U32 R23, RZ, RZ, 0x1 ;  /* 0x00000001ff177424 */ /* 0x000fe200078e00ff */
[----:B------:R-:W-:Y:S01]  /*04d0*/  SHF.R.S32.HI R9, RZ, 0x1f, R4 ;  /* 0x0000001fff097819 */ /* 0x000fe20000011404 */
[----:B------:R-:W-:Y:S01]  /*04e0*/  IMAD.IADD R11, R6, 0x1, -R11 ;  /* 0x00000001060b7824 */ /* 0x000fe200078e0a0b */
[----:B------:R-:W3:Y:S01]  /*04f0*/  SHFL.IDX PT, R5, R5, RZ, 0x1f ;  /* 0x00001fff05057589 */ /* 0x000ee200000e0000 */
[----:B------:R-:W-:-:S02]  /*0500*/  ISETP.NE.AND P2, PT, RZ, UR19, PT ;  /* 0x00000013ff007c0c */ /* 0x000fc4000bf45270 */
[----:B-----5:R-:W-:Y:S02]  /*0510*/  I2FP.F32.U32 R10, UR15 ;  /* 0x0000000f000a7c45 */ /* 0x020fe40008201000 */
[----:B------:R-:W-:Y:S02]  /*0520*/  LEA.HI R2, R9, R4, RZ, 0x3 ;  /* 0x0000000409027211 */ /* 0x000fe400078f18ff */
[----:B-1----:R-:W-:Y:S01]  /*0530*/  ISETP.NE.OR P0, PT, R7, RZ, !P0 ;  /* 0x000000ff0700720c */ /* 0x002fe20004705670 */
[----:B------:R-:W-:Y:S01]  /*0540*/  FMUL R10, R10, UR4 ;  /* 0x000000040a0a7c20 */ /* 0x000fe20008400000 */
[--C-:B------:R-:W-:Y:S01]  /*0550*/  SHF.R.S32.HI R7, RZ, 0x3, R2.reuse ;  /* 0x00000003ff077819 */ /* 0x100fe20000011402 */
[----:B------:R-:W-:Y:S01]  /*0560*/  ULDC UR4, c[0x0][0x154] ;  /* 0x0000550000047ab9 */ /* 0x000fe20000000800 */
[----:B------:R-:W-:Y:S02]  /*0570*/  SHF.R.S32.HI R2, RZ, 0x1f, R2 ;  /* 0x0000001fff027819 */ /* 0x000fe40000011402 */
[----:B0-----:R-:W-:Y:S01]  /*0580*/  ISETP.NE.OR P1, PT, R8, RZ, !P1 ;  /* 0x000000ff0800720c */ /* 0x001fe20004f25670 */
[----:B------:R-:W0:Y:S01]  /*0590*/  F2I.U32.TRUNC.NTZ R10, R10 ;  /* 0x0000000a000a7305 */ /* 0x000e22000020f000 */
[----:B------:R-:W-:-:S02]  /*05a0*/  LEA.HI R2, R2, R7, RZ, 0x2 ;  /* 0x0000000702027211 */ /* 0x000fc400078f10ff */
[----:B--2---:R-:W-:Y:S02]  /*05b0*/  I2FP.F32.U32 R0, UR8 ;  /* 0x0000000800007c45 */ /* 0x004fe40008201000 */
[----:B------:R-:W-:Y:S01]  /*05c0*/  LOP3.LUT R2, R2, 0xfffffffc, RZ, 0xc0, !PT ;  /* 0xfffffffc02027812 */ /* 0x000fe200078ec0ff */
[----:B------:R-:W-:Y:S02]  /*05d0*/  VOTEU.ALL UP0, P0 ;  /* 0x00000000003f7886 */ /* 0x000fe40000000000 */
[----:B------:R-:W-:Y:S02]  /*05e0*/  FMUL R6, R0, UR4 ;  /* 0x0000000400067c20 */ /* 0x000fe40008400000 */
[----:B------:R-:W-:Y:S01]  /*05f0*/  IMAD.IADD R2, R7, 0x1, -R2 ;  /* 0x0000000107027824 */ /* 0x000fe200078e0a02 */
[----:B------:R-:W1:Y:S01]  /*0600*/  @!UP0 S2UR UR11, SR_CgaCtaId ;  /* 0x00000000000b89c3 */ /* 0x000e620000008800 */
[----:B------:R-:W-:Y:S01]  /*0610*/  VOTEU.ALL UP1, P1 ;  /* 0x00000000003f7886 */ /* 0x000fe20000820000 */
[----:B------:R-:W-:Y:S01]  /*0620*/  @!UP0 UMOV UR10, 0x400 ;  /* 0x00000400000a8882 */ /* 0x000fe20000000000 */
[----:B------:R-:W-:Y:S01]  /*0630*/  IMAD R2, R11, 0x4, R2 ;  /* 0x000000040b027824 */ /* 0x000fe200078e0202 */
[----:B0-----:R-:W-:Y:S01]  /*0640*/  R2UR UR4, R10 ;  /* 0x000000000a0472ca */ /* 0x001fe200000e0000 */
[----:B------:R-:W0:Y:S01]  /*0650*/  F2I.U32.TRUNC.NTZ R6, R6 ;  /* 0x0000000600067305 */ /* 0x000e22000020f000 */
[----:B------:R-:W-:Y:S01]  /*0660*/  @!UP1 UMOV UR13, 0x400 ;  /* 0x00000400000d9882 */ /* 0x000fe20000000000 */
[C---:B------:R-:W-:Y:S01]  /*0670*/  IMAD.SHL.U32 R7, R2.reuse, 0x4, RZ ;  /* 0x0000000402077824 */ /* 0x040fe200078e00ff */
[----:B------:R-:W-:Y:S01]  /*0680*/  LEA.HI R0, R2, R2, RZ, 0x1 ;  /* 0x0000000202007211 */ /* 0x000fe200078f08ff */
[----:B------:R-:W2:Y:S01]  /*0690*/  @!UP1 S2UR UR16, SR_CgaCtaId ;  /* 0x00000000001099c3 */ /* 0x000ea20000008800 */
[----:B------:R-:W-:Y:S01]  /*06a0*/  VOTEU.ALL UP2, P1 ;  /* 0x00000000003f7886 */ /* 0x000fe20000840000 */
[----:B------:R-:W-:Y:S01]  /*06b0*/  VOTEU.ALL UP3, P1 ;  /* 0x00000000003f7886 */ /* 0x000fe20000860000 */
[----:B------:R-:W-:Y:S01]  /*06c0*/  LOP3.LUT R11, R0, 0xfffffffe, RZ, 0xc0, !PT ;  /* 0xfffffffe000b7812 */ /* 0x000fe200078ec0ff */
[----:B------:R-:W-:Y:S01]  /*06d0*/  VOTEU.ALL UP4, P1 ;  /* 0x00000000003f7886 */ /* 0x000fe20000880000 */
[----:B------:R-:W-:Y:S01]  /*06e0*/  LOP3.LUT R22, R2, 0xc, R7, 0x78, !PT ;  /* 0x0000000c02167812 */ /* 0x000fe200078e7807 */
[----:B------:R-:W-:-:S02]  /*06f0*/  VOTEU.ALL UP5, P1 ;  /* 0x00000000003f7886 */ /* 0x000fc400008a0000 */
[----:B------:R-:W-:Y:S01]  /*0700*/  IMAD.IADD R11, R2, 0x1, -R11 ;  /* 0x00000001020b7824 */ /* 0x000fe200078e0a0b */
[----:B------:R-:W-:Y:S01]  /*0710*/  UIADD3 UR4, -UR4, URZ, URZ ;  /* 0x0000003f04047290 */ /* 0x000fe2000fffe13f */
[----:B------:R-:W5:Y:S01]  /*0720*/  LDC R2, c[0x0][0x140] ;  /* 0x00005000ff027b82 */ /* 0x000f620000000800 */
[----:B0-----:R-:W-:Y:S02]  /*0730*/  R2UR UR9, R6 ;  /* 0x00000000060972ca */ /* 0x001fe400000e0000 */
[----:B------:R-:W-:Y:S02]  /*0740*/  UIMAD UR7, UR7, UR4, UR15 ;  /* 0x00000004070772a4 */ /* 0x000fe4000f8e020f */
[----:B-1----:R-:W-:Y:S01]  /*0750*/  @!UP0 ULEA UR12, UR11, UR10, 0x18 ;  /* 0x0000000a0b0c8291 */ /* 0x002fe2000f8ec03f */
[----:B------:R-:W-:Y:S01]  /*0760*/  UMOV UR4, 0x20 ;  /* 0x0000002000047882 */ /* 0x000fe20000000000 */
[----:B------:R-:W-:-:S04]  /*0770*/  @!UP1 UIADD3 UR10, -UR18, 0x100000, URZ ;  /* 0x00100000120a9890 */ /* 0x000fc8000fffe13f */
[----:B------:R-:W-:Y:S02]  /*0780*/  @!UP1 USHF.L.U32 UR11, UR10, 0xb, URZ ;  /* 0x0000000b0a0b9899 */ /* 0x000fe4000800063f */
[----:B------:R-:W-:Y:S01]  /*0790*/  @!UP1 USHF.L.U32 UR10, UR10, 0x1, URZ ;  /* 0x000000010a0a9899 */ /* 0x000fe2000800063f */
[----:B------:R-:W-:Y:S01]  /*07a0*/  ISETP.NE.AND P3, PT, R11, UR7, PT ;  /* 0x000000070b007c0c */ /* 0x000fe2000bf65270 */
[----:B------:R-:W-:-:S04]  /*07b0*/  @!UP0 UIADD3 UR4, -UR4, 0x100000, URZ ;  /* 0x0010000004048890 */ /* 0x000fc8000fffe13f */
[----:B------:R-:W-:Y:S02]  /*07c0*/  @!UP0 USHF.L.U32 UR5, UR4, 0xb, URZ ;  /* 0x0000000b04058899 */ /* 0x000fe4000800063f */
[----:B------:R-:W-:Y:S01]  /*07d0*/  @!UP0 USHF.L.U32 UR4, UR4, 0x1, URZ ;  /* 0x0000000104048899 */ /* 0x000fe2000800063f */
[----:B------:R-:W-:Y:S01]  /*07e0*/  VOTEU.ALL UP0, P0 ;  /* 0x00000000003f7886 */ /* 0x000fe20000000000 */
[----:B--2---:R-:W-:Y:S01]  /*07f0*/  @!UP1 ULEA UR13, UR16, UR13, 0x18 ;  /* 0x0000000d100d9291 */ /* 0x004fe2000f8ec03f */
[----:B------:R-:W-:Y:S01]  /*0800*/  VOTEU.ALL UP1, P0 ;  /* 0x00000000003f7886 */ /* 0x000fe20000020000 */
[----:B------:R-:W-:Y:S01]  /*0810*/  UIADD3 UR9, -UR9, URZ, URZ ;  /* 0x0000003f09097290 */ /* 0x000fe2000fffe13f */
[----:B------:R-:W-:Y:S01]  /*0820*/  LOP3.LUT P0, RZ, R4, 0x7, RZ, 0xc0, !PT ;  /* 0x0000000704ff7812 */ /* 0x000fe2000780c0ff */
[----:B------:R-:W0:Y:S06]  /*0830*/  FENCE.VIEW.ASYNC.S ;  /* 0x00000000000073c6 */ /* 0x000e2c0000000000 */
[----:B0-----:R-:W0:Y:S01]  /*0840*/  @!UP0 SYNCS.EXCH.64 URZ, [UR12+0x70], UR4 ;  /* 0x000070040c3f85b2 */ /* 0x001e220008000100 */
[----:B------:R-:W-:-:S02]  /*0850*/  @P3 LEA.HI R0, R22, R22, RZ, 0x1 ;  /* 0x0000001616003211 */ /* 0x000fc400078f08ff */
[----:B-----5:R-:W-:Y:S02]  /*0860*/  ISETP.EQ.U32.AND P1, PT, R2, 0x1, PT ;  /* 0x000000010200780c */ /* 0x020fe40003f22070 */
[----:B------:R-:W-:Y:S02]  /*0870*/  @P3 SHF.R.S32.HI R0, RZ, 0x1, R0 ;  /* 0x00000001ff003819 */ /* 0x000fe40000011400 */
[----:B------:R-:W-:Y:S01]  /*0880*/  ISETP.LT.U32.AND P0, PT, R22, 0x2, !P0 ;  /* 0x000000021600780c */ /* 0x000fe20004701070 */
[----:B------:R1:W2:Y:S01]  /*0890*/  @!UP1 SYNCS.EXCH.64 URZ, [UR12+0x78], UR4 ;  /* 0x000078040c3f95b2 */ /* 0x0002a20008000100 */
[----:B------:R-:W-:Y:S01]  /*08a0*/  NOP ;  /* 0x0000000000007918 */ /* 0x000fe20000000000 */
[----:B-1----:R-:W-:Y:S01]  /*08b0*/  UIMAD UR4, UR17, UR9, UR8 ;  /* 0x00000009110472a4 */ /* 0x002fe2000f8e0208 */
[----:B------:R1:W0:Y:S05]  /*08c0*/  @!UP2 SYNCS.EXCH.64 URZ, [UR13+0x50], UR10 ;  /* 0x0000500a0d3fa5b2 */ /* 0x00022a0008000100 */
[----:B------:R-:W-:-:S02]  /*08d0*/  @P3 ISETP.NE.AND P4, PT, R0, UR4, PT ;  /* 0x0000000400003c0c */ /* 0x000fc4000bf85270 */
[----:B------:R-:W-:Y:S02]  /*08e0*/  SEL R0, RZ, 0x1, !P0 ;  /* 0x00000001ff007807 */ /* 0x000fe40004000000 */
[----:B------:R-:W-:-:S04]  /*08f0*/  @P3 SEL R23, RZ, 0x1, P4 ;  /* 0x00000001ff173807 */ /* 0x000fc80002000000 */
[----:B------:R-:W-:Y:S01]  /*0900*/  LOP3.LUT R23, R23, R0, RZ, 0xc0, !PT ;  /* 0x0000000017177212 */ /* 0x000fe200078ec0ff */
[----:B------:R1:W0:Y:S01]  /*0910*/  @!UP3 SYNCS.EXCH.64 URZ, [UR13+0x58], UR10 ;  /* 0x0000580a0d3fb5b2 */ /* 0x0002220008000100 */
[----:B------:R1:W0:Y:S01]  /*0920*/  @!UP4 SYNCS.EXCH.64 URZ, [UR13+0x60], UR10 ;  /* 0x0000600a0d3fc5b2 */ /* 0x0002220008000100 */
[----:B------:R1:W0:Y:S01]  /*0930*/  @!UP5 SYNCS.EXCH.64 URZ, [UR13+0x68], UR10 ;  /* 0x0000680a0d3fd5b2 */ /* 0x0002220008000100 */
[----:B------:R-:W-:Y:S01]  /*0940*/  NOP ;  /* 0x0000000000007918 */ /* 0x000fe20000000000 */
[----:B-1-3--:R-:W-:Y:S05]  /*0950*/  @!P1 BRA `(.L_x_3) ;  /* 0x0000000000089947 */ /* 0x00afea0003800000 */
[----:B0-2-4-:R-:W-:Y:S01]  /*0960*/  UCGABAR_ARV ;  /* 0x00000000000079c7 */ /* 0x015fe20008000000 */
[----:B------:R-:W-:Y:S05]  /*0970*/  BRA `(.L_x_4) ;  /* 0x0000000000047947 */ /* 0x000fea0003800000 */
.L_x_3:
[----:B0-2-4-:R-:W-:Y:S01]  /*0980*/  NOP ;  /* 0x0000000000007918 */ /* 0x015fe20000000000 */
.L_x_4:
[----:B------:R-:W-:Y:S01]  /*0990*/  ULDC.64 UR4, c[0x0][0x598] ;  /* 0x0001660000047ab9 */ /* 0x000fe20000000a00 */
[----:B------:R-:W-:Y:S01]  /*09a0*/  ULDC.64 UR54, c[0x0][0x208] ;  /* 0x0000820000367ab9 */ /* 0x000fe20000000a00 */
[----:B------:R-:W-:-:S04]  /*09b0*/  ISETP.NE.U32.AND P0, PT, RZ, UR4, PT ;  /* 0x00000004ff007c0c */ /* 0x000fc8000bf05070 */
[----:B------:R-:W-:-:S13]  /*09c0*/  ISETP.NE.AND.EX P0, PT, RZ, UR5, PT, P0 ;  /* 0x00000005ff007c0c */ /* 0x000fda000bf05300 */
[----:B------:R-:W-:Y:S05]  /*09d0*/  @!P0 BRA `(.L_x_5) ;  /* 0x00000000001c8947 */ /* 0x000fea0003800000 */
[----:B------:R-:W0:Y:S02]  /*09e0*/  LDC.64 R6, c[0x0][0x598] ;  /* 0x00016600ff067b82 */ /* 0x000e240000000a00 */
[----:B0-----:R-:W2:Y:S02]  /*09f0*/  LDG.E.64 R6, desc[UR54][R6.64] ;  /* 0x0000003606067981 */ /* 0x001ea4000c1e1b00 */
[----:B--2---:R-:W-:-:S04]  /*0a00*/  ISETP.NE.U32.AND P0, PT, R6, RZ, PT ;  /* 0x000000ff0600720c */ /* 0x004fc80003f05070 */
[----:B------:R-:W-:-:S13]  /*0a10*/  ISETP.NE.AND.EX P0, PT, R7, RZ, PT, P0 ;  /* 0x000000ff0700720c */ /* 0x000fda0003f05300 */
[----:B------:R-:W-:Y:S05]  /*0a20*/  @!P0 BRA `(.L_x_5) ;  /* 0x0000000000088947 */ /* 0x000fea0003800000 */
[----:B------:R0:W5:Y:S01]  /*0a30*/  LD.E R88, desc[UR54][R6.64] ;  /* 0x0000003606587980 */ /* 0x000162000c101900 */
[----:B------:R-:W-:Y:S05]  /*0a40*/  BRA `(.L_x_6) ;  /* 0x0000000000247947 */ /* 0x000fea0003800000 */
.L_x_5:
[----:B------:R-:W-:Y:S02]  /*0a50*/  ULDC.64 UR4, c[0x0][0x588] ;  /* 0x0001620000047ab9 */ /* 0x000fe40000000a00 */
[----:B------:R-:W-:-:S04]  /*0a60*/  ISETP.NE.U32.AND P0, PT, RZ, UR4, PT ;  /* 0x00000004ff007c0c */ /* 0x000fc8000bf05070 */
[----:B------:R-:W-:-:S13]  /*0a70*/  ISETP.NE.AND.EX P0, PT, RZ, UR5, PT, P0 ;  /* 0x00000005ff007c0c */ /* 0x000fda000bf05300 */
[----:B------:R-:W-:Y:S05]  /*0a80*/  @!P0 BRA `(.L_x_7) ;  /* 0x00000000000c8947 */ /* 0x000fea0003800000 */
[----:B------:R-:W0:Y:S02]  /*0a90*/  LDC.64 R88, c[0x0][0x588] ;  /* 0x00016200ff587b82 */ /* 0x000e240000000a00 */
[----:B0-----:R1:W5:Y:S01]  /*0aa0*/  LDG.E R88, desc[UR54][R88.64] ;  /* 0x0000003658587981 */ /* 0x001362000c1e1900 */
[----:B------:R-:W-:Y:S05]  /*0ab0*/  BRA `(.L_x_6) ;  /* 0x0000000000087947 */ /* 0x000fea0003800000 */
.L_x_7:
[----:B------:R-:W-:Y:S02]  /*0ac0*/  ULDC UR4, c[0x0][0x580] ;  /* 0x0001600000047ab9 */ /* 0x000fe40000000800 */
[----:B------:R-:W-:-:S07]  /*0ad0*/  IMAD.U32 R88, RZ, RZ, UR4 ;  /* 0x00000004ff587e24 */ /* 0x000fce000f8e00ff */
.L_x_6:
[----:B------:R-:W-:Y:S02]  /*0ae0*/  ULDC.64 UR4, c[0x0][0x5a0] ;  /* 0x0001680000047ab9 */ /* 0x000fe40000000a00 */
[----:B------:R-:W-:-:S04]  /*0af0*/  ISETP.NE.U32.AND P0, PT, RZ, UR4, PT ;  /* 0x00000004ff007c0c */ /* 0x000fc8000bf05070 */
[----:B------:R-:W-:-:S13]  /*0b00*/  ISETP.NE.AND.EX P0, PT, RZ, UR5, PT, P0 ;  /* 0x00000005ff007c0c */ /* 0x000fda000bf05300 */
[----:B------:R-:W-:Y:S05]  /*0b10*/  @!P0 BRA `(.L_x_8) ;  /* 0x00000000001c8947 */ /* 0x000fea0003800000 */
[----:B0-----:R-:W0:Y:S02]  /*0b20*/  LDC.64 R6, c[0x0][0x5a0] ;  /* 0x00016800ff067b82 */ /* 0x001e240000000a00 */
[----:B0-----:R-:W2:Y:S02]  /*0b30*/  LDG.E.64 R6, desc[UR54][R6.64] ;  /* 0x0000003606067981 */ /* 0x001ea4000c1e1b00 */
[----:B--2---:R-:W-:-:S04]  /*0b40*/  ISETP.NE.U32.AND P0, PT, R6, RZ, PT ;  /* 0x000000ff0600720c */ /* 0x004fc80003f05070 */
[----:B------:R-:W-:-:S13]  /*0b50*/  ISETP.NE.AND.EX P0, PT, R7, RZ, PT, P0 ;  /* 0x000000ff0700720c */ /* 0x000fda0003f05300 */
[----:B------:R-:W-:Y:S05]  /*0b60*/  @!P0 BRA `(.L_x_8) ;  /* 0x0000000000088947 */ /* 0x000fea0003800000 */
[----:B-1----:R0:W5:Y:S01]  /*0b70*/  LD.E R89, desc[UR54][R6.64] ;  /* 0x0000003606597980 */ /* 0x002162000c101900 */
[----:B------:R-:W-:Y:S05]  /*0b80*/  BRA `(.L_x_9) ;  /* 0x0000000000247947 */ /* 0x000fea0003800000 */
.L_x_8:
[----:B------:R-:W-:Y:S02]  /*0b90*/  ULDC.64 UR4, c[0x0][0x590] ;  /* 0x0001640000047ab9 */ /* 0x000fe40000000a00 */
[----:B------:R-:W-:-:S04]  /*0ba0*/  ISETP.NE.U32.AND P0, PT, RZ, UR4, PT ;  /* 0x00000004ff007c0c */ /* 0x000fc8000bf05070 */
[----:B------:R-:W-:-:S13]  /*0bb0*/  ISETP.NE.AND.EX P0, PT, RZ, UR5, PT, P0 ;  /* 0x00000005ff007c0c */ /* 0x000fda000bf05300 */
[----:B------:R-:W-:Y:S05]  /*0bc0*/  @!P0 BRA `(.L_x_10) ;  /* 0x00000000000c8947 */ /* 0x000fea0003800000 */
[----:B0-----:R-:W1:Y:S02]  /*0bd0*/  LDC.64 R6, c[0x0][0x590] ;  /* 0x00016400ff067b82 */ /* 0x001e640000000a00 */
[----:B-1----:R1:W5:Y:S01]  /*0be0*/  LDG.E R89, desc[UR54][R6.64] ;  /* 0x0000003606597981 */ /* 0x002362000c1e1900 */
[----:B------:R-:W-:Y:S05]  /*0bf0*/  BRA `(.L_x_9) ;  /* 0x0000000000087947 */ /* 0x000fea0003800000 */
.L_x_10:
[----:B------:R-:W-:Y:S02]  /*0c00*/  ULDC UR4, c[0x0][0x584] ;  /* 0x0001610000047ab9 */ /* 0x000fe40000000800 */
[----:B-1----:R-:W-:-:S07]  /*0c10*/  IMAD.U32 R89, RZ, RZ, UR4 ;  /* 0x00000004ff597e24 */ /* 0x002fce000f8e00ff */
.L_x_9:
[----:B------:R-:W-:Y:S01]  /*0c20*/  ULDC UR4, c[0x0][0x65c] ;  /* 0x0001970000047ab9 */ /* 0x000fe20000000800 */
[----:B01----:R-:W0:Y:S01]  /*0c30*/  LDC.64 R6, c[0x0][0x650] ;  /* 0x00019400ff067b82 */ /* 0x003e220000000a00 */
[----:B------:R-:W-:Y:S01]  /*0c40*/  UISETP.NE.AND UP2, UPT, UR4, 0x1, UPT ;  /* 0x000000010400788c */ /* 0x000fe2000bf45270 */
[----:B------:R-:W-:Y:S01]  /*0c50*/  IMAD.MOV.U32 R18, RZ, RZ, -0x1 ;  /* 0xffffffffff127424 */ /* 0x000fe200078e00ff */
[----:B------:R-:W-:Y:S01]  /*0c60*/  UISETP.NE.AND UP0, UPT, UR19, 0x2, UPT ;  /* 0x000000021300788c */ /* 0x000fe2000bf05270 */
[----:B------:R-:W-:Y:S01]  /*0c70*/  IMAD.MOV.U32 R2, RZ, RZ, -0x1 ;  /* 0xffffffffff027424 */ /* 0x000fe200078e00ff */
[----:B------:R-:W-:Y:S01]  /*0c80*/  UP2UR UR38, UPR, URZ, 0x4 ;  /* 0x000000043f267883 */ /* 0x000fe20008000000 */
[----:B------:R-:W-:-:S06]  /*0c90*/  IMAD.MOV.U32 R19, RZ, RZ, -0x1 ;  /* 0xffffffffff137424 */ /* 0x000fcc00078e00ff */
[----:B------:R-:W-:Y:S01]  /*0ca0*/  @UP2 ULDC UR12, c[0x0][0x10] ;  /* 0x00000400000c2ab9 */ /* 0x000fe20000000800 */
[----:B------:R-:W-:Y:S01]  /*0cb0*/  @UP2 UMOV UR4, UR8 ;  /* 0x0000000800042c82 */ /* 0x000fe20008000000 */
[----:B------:R-:W-:Y:S01]  /*0cc0*/  @UP2 UMOV UR5, URZ ;  /* 0x0000003f00052c82 */ /* 0x000fe20008000000 */
[----:B------:R-:W-:Y:S01]  /*0cd0*/  @!UP2 ULDC UR16, c[0x0][0xc] ;  /* 0x000003000010aab9 */ /* 0x000fe20000000800 */
[----:B------:R-:W-:Y:S01]  /*0ce0*/  @UP2 UIMAD.WIDE.U32 UR12, UR15, UR12, UR4 ;  /* 0x0000000c0f0c22a5 */ /* 0x000fe2000f8e0004 */
[----:B------:R-:W-:Y:S02]  /*0cf0*/  ULDC UR10, c[0x0][0xc] ;  /* 0x00000300000a7ab9 */ /* 0x000fe40000000800 */
[----:B------:R-:W-:Y:S01]  /*0d00*/  @UP2 UMOV UR4, URZ ;  /* 0x0000003f00042c82 */ /* 0x000fe20008000000 */
[----:B------:R-:W-:Y:S01]  /*0d10*/  UMOV UR5, URZ ;  /* 0x0000003f00057c82 */ /* 0x000fe20008000000 */
[----:B------:R-:W-:Y:S01]  /*0d20*/  @UP2 UIADD3 UR18, UR13, UR4, URZ ;  /* 0x000000040d122290 */ /* 0x000fe2000fffe03f */
[----:B------:R-:W-:-:S02]  /*0d30*/  ULDC UR11, c[0x0][0x10] ;  /* 0x00000400000b7ab9 */ /* 0x000fc40000000800 */
[----:B------:R-:W-:Y:S01]  /*0d40*/  UMOV UR4, UR15 ;  /* 0x0000000f00047c82 */ /* 0x000fe20008000000 */
[----:B------:R-:W-:Y:S02]  /*0d50*/  UIMAD.WIDE.U32 UR10, UR10, UR11, URZ ;  /* 0x0000000b0a0a72a5 */ /* 0x000fe4000f8e003f */
[----:B------:R-:W-:Y:S01]  /*0d60*/  @!UP2 UIMAD.WIDE.U32 UR4, UR8, UR16, UR4 ;  /* 0x000000100804a2a5 */ /* 0x000fe2000f8e0004 */
[----:B------:R-:W-:Y:S02]  /*0d70*/  ULDC UR13, c[0x0][0x14] ;  /* 0x00000500000d7ab9 */ /* 0x000fe40000000800 */
[----:B------:R-:W-:Y:S02]  /*0d80*/  UIMAD.WIDE.U32 UR52, UR10, UR13, URZ ;  /* 0x0000000d0a3472a5 */ /* 0x000fe4000f8e003f */
[----:B------:R-:W-:Y:S02]  /*0d90*/  UIMAD UR39, UR11, UR13, URZ ;  /* 0x0000000d0b2772a4 */ /* 0x000fe4000f8e023f */
[----:B------:R-:W-:Y:S01]  /*0da0*/  @!UP2 UMOV UR12, UR4 ;  /* 0x00000004000cac82 */ /* 0x000fe20008000000 */
[----:B------:R-:W-:Y:S01]  /*0db0*/  @!UP2 UMOV UR18, UR5 ;  /* 0x000000050012ac82 */ /* 0x000fe20008000000 */
[----:B------:R-:W-:-:S02]  /*0dc0*/  UIADD3 UR39, UR53, UR39, URZ ;  /* 0x0000002735277290 */ /* 0x000fc4000fffe03f */
[----:B------:R-:W-:-:S04]  /*0dd0*/  UIADD3 UR4, UP1, UR12, UR52, URZ ;  /* 0x000000340c047290 */ /* 0x000fc8000ff3e03f */
[----:B------:R-:W-:Y:S02]  /*0de0*/  UIADD3.X UR5, UR18, UR39, URZ, UP1, !UPT ;  /* 0x0000002712057290 */ /* 0x000fe40008ffe43f */
[----:B------:R-:W-:Y:S02]  /*0df0*/  USEL UR4, UR4, UR12, !UP0 ;  /* 0x0000000c04047287 */ /* 0x000fe4000c000000 */
[----:B------:R-:W-:-:S04]  /*0e00*/  USEL UR5, UR5, UR18, !UP0 ;  /* 0x0000001205057287 */ /* 0x000fc8000c000000 */
[----:B0-----:R-:W-:Y:S01]  /*0e10*/  ISETP.LE.U32.AND P0, PT, R6, UR4, PT ;  /* 0x0000000406007c0c */ /* 0x001fe2000bf03070 */
[----:B------:R-:W-:Y:S02]  /*0e20*/  IMAD.U32 R16, RZ, RZ, UR4 ;  /* 0x00000004ff107e24 */ /* 0x000fe4000f8e00ff */
[----:B------:R-:W-:Y:S02]  /*0e30*/  IMAD.U32 R0, RZ, RZ, UR5 ;  /* 0x00000005ff007e24 */ /* 0x000fe4000f8e00ff */
[----:B------:R-:W-:-:S03]  /*0e40*/  IMAD.U32 R17, RZ, RZ, UR5 ;  /* 0x00000005ff117e24 */ /* 0x000fc6000f8e00ff */
[----:B------:R-:W-:Y:S02]  /*0e50*/  ISETP.GE.U32.AND.EX P0, PT, R0, R7, PT, P0 ;  /* 0x000000070000720c */ /* 0x000fe40003f06100 */
[----:B------:R-:W-:-:S11]  /*0e60*/  PRMT R0, RZ, 0x7610, R0 ;  /* 0x00007610ff007816 */ /* 0x000fd60000000000 */
[----:B------:R-:W-:Y:S05]  /*0e70*/  @P0 BRA `(.L_x_11) ;  /* 0x0000000400500947 */ /* 0x000fea0003800000 */
[----:B------:R-:W-:Y:S01]  /*0e80*/  ULDC.64 UR18, c[0x0][0x628] ;  /* 0x00018a0000127ab9 */ /* 0x000fe20000000a00 */
[C---:B------:R-:W-:Y:S01]  /*0e90*/  R2UR UR20, R16.reuse ;  /* 0x00000000101472ca */ /* 0x040fe200000e0000 */
[----:B------:R-:W-:Y:S01]  /*0ea0*/  ULDC UR16, c[0x0][0x630] ;  /* 0x00018c0000107ab9 */ /* 0x000fe20000000800 */
[----:B------:R-:W-:Y:S02]  /*0eb0*/  ISETP.NE.U32.AND P0, PT, RZ, UR18, PT ;  /* 0x00000012ff007c0c */ /* 0x000fe4000bf05070 */
[----:B------:R-:W-:Y:S02]  /*0ec0*/  R2UR UR4, R16 ;  /* 0x00000000100472ca */ /* 0x000fe400000e0000 */
[----:B------:R-:W-:Y:S02]  /*0ed0*/  ISETP.NE.AND.EX P0, PT, RZ, UR19, PT, P0 ;  /* 0x00000013ff007c0c */ /* 0x000fe4000bf05300 */
[----:B------:R-:W-:-:S11]  /*0ee0*/  R2UR UR5, R17 ;  /* 0x00000000110572ca */ /* 0x000fd600000e0000 */
[----:B------:R-:W-:Y:S05]  /*0ef0*/  @!P0 BRA `(.L_x_12) ;  /* 0x0000000000308947 */ /* 0x000fea0003800000 */
[----:B------:R-:W-:Y:S01]  /*0f00*/  R2UR UR4, R16 ;  /* 0x00000000100472ca */ /* 0x000fe200000e0000 */
[----:B------:R-:W-:Y:S01]  /*0f10*/  ULDC UR12, c[0x0][0x634] ;  /* 0x00018d00000c7ab9 */ /* 0x000fe20000000800 */
[----:B------:R-:W-:-:S11]  /*0f20*/  R2UR UR15, R17 ;  /* 0x00000000110f72ca */ /* 0x000fd600000e0000 */
[----:B------:R-:W-:-:S04]  /*0f30*/  UIADD3 UR12, UP1, UR4, UR12, URZ ;  /* 0x0000000c040c7290 */ /* 0x000fc8000ff3e03f */
[----:B------:R-:W-:-:S04]  /*0f40*/  UIADD3.X UR15, URZ, UR15, URZ, UP1, !UPT ;  /* 0x0000000f3f0f7290 */ /* 0x000fc80008ffe43f */
[----:B------:R-:W-:-:S04]  /*0f50*/  UIMAD.WIDE.U32 UR4, UR15, UR18, URZ ;  /* 0x000000120f0472a5 */ /* 0x000fc8000f8e003f */
[----:B------:R-:W-:Y:S02]  /*0f60*/  UIMAD.WIDE.U32 UR10, UP1, UR12, UR19, UR4 ;  /* 0x000000130c0a72a5 */ /* 0x000fe4000f820004 */
[----:B------:R-:W-:Y:S02]  /*0f70*/  UIMAD.WIDE.U32 UR4, UR12, UR18, URZ ;  /* 0x000000120c0472a5 */ /* 0x000fe4000f8e003f */
[----:B------:R-:W-:Y:S02]  /*0f80*/  UIADD3.X UR13, URZ, URZ, URZ, UP1, !UPT ;  /* 0x0000003f3f0d7290 */ /* 0x000fe40008ffe43f */
[----:B------:R-:W-:Y:S01]  /*0f90*/  UIADD3 URZ, UP1, UR5, UR10, URZ ;  /* 0x0000000a053f7290 */ /* 0x000fe2000ff3e03f */
[----:B------:R-:W-:-:S03]  /*0fa0*/  UMOV UR12, UR11 ;  /* 0x0000000b000c7c82 */ /* 0x000fc60008000000 */
[----:B------:R-:W-:-:S12]  /*0fb0*/  UIMAD.WIDE.U32.X UR4, UR15, UR19, UR12, UP1 ;  /* 0x000000130f0472a5 */ /* 0x000fd800088e040c */
.L_x_12:
[----:B------:R-:W-:Y:S01]  /*0fc0*/  USHF.R.U64 UR4, UR4, UR16, UR5 ;  /* 0x0000001004047299 */ /* 0x000fe20008001205 */
[----:B------:R-:W-:Y:S01]  /*0fd0*/  R2UR UR11, R17 ;  /* 0x00000000110b72ca */ /* 0x000fe200000e0000 */
[----:B------:R-:W-:Y:S02]  /*0fe0*/  USHF.R.U32.HI UR5, URZ, UR16, UR5 ;  /* 0x000000103f057299 */ /* 0x000fe40008011605 */
[----:B------:R-:W-:Y:S01]  /*0ff0*/  UIADD3 UR12, UP1, URZ, -UR4, URZ ;  /* 0x800000043f0c7290 */ /* 0x000fe2000ff3e03f */
[----:B------:R-:W-:Y:S01]  /*1000*/  ULDC.64 UR18, c[0x0][0x620] ;  /* 0x0001880000127ab9 */ /* 0x000fe20000000a00 */
[----:B------:R-:W-:Y:S02]  /*1010*/  UISETP.NE.AND UP2, UPT, UR38, URZ, UPT ;  /* 0x0000003f2600728c */ /* 0x000fe4000bf45270 */
[----:B------:R-:W-:Y:S01]  /*1020*/  UIADD3.X UR5, URZ, ~UR5, URZ, UP1, !UPT ;  /* 0x800000053f057290 */ /* 0x000fe20008ffe43f */
[----:B------:R-:W-:Y:S01]  /*1030*/  UMOV UR10, UR20 ;  /* 0x00000014000a7c82 */ /* 0x000fe20008000000 */
[----:B------:R-:W-:-:S02]  /*1040*/  ULDC UR13, c[0x0][0x618] ;  /* 0x00018600000d7ab9 */ /* 0x000fc40000000800 */
[----:B------:R-:W-:Y:S02]  /*1050*/  UIMAD UR5, UR5, UR18, URZ ;  /* 0x00000012050572a4 */ /* 0x000fe4000f8e023f */
[----:B------:R-:W-:Y:S02]  /*1060*/  UIMAD.WIDE.U32 UR10, UR12, UR18, UR10 ;  /* 0x000000120c0a72a5 */ /* 0x000fe4000f8e000a */
[----:B------:R-:W-:Y:S02]  /*1070*/  UIMAD UR12, UR12, UR19, UR5 ;  /* 0x000000130c0c72a4 */ /* 0x000fe4000f8e0205 */
[----:B------:R-:W-:Y:S02]  /*1080*/  @UP2 UIMAD UR7, UR17, UR9, UR8 ;  /* 0x00000009110722a4 */ /* 0x000fe4000f8e0208 */
[----:B------:R-:W-:Y:S01]  /*1090*/  UIADD3 UR11, UR11, UR12, URZ ;  /* 0x0000000c0b0b7290 */ /* 0x000fe2000fffe03f */
[----:B------:R-:W-:Y:S01]  /*10a0*/  ULDC.64 UR8, c[0x0][0x640] ;  /* 0x0001900000087ab9 */ /* 0x000fe20000000a00 */
[----:B------:R-:W-:-:S02]  /*10b0*/  ULDC UR15, c[0x0][0x608] ;  /* 0x00018200000f7ab9 */ /* 0x000fc40000000800 */
[----:B------:R-:W-:Y:S01]  /*10c0*/  USHF.R.U64 UR20, UR10, UR13, UR11 ;  /* 0x0000000d0a147299 */ /* 0x000fe2000800120b */
[----:B------:R-:W-:Y:S01]  /*10d0*/  ISETP.NE.U32.AND P0, PT, RZ, UR8, PT ;  /* 0x00000008ff007c0c */ /* 0x000fe2000bf05070 */
[----:B------:R-:W-:Y:S01]  /*10e0*/  USHF.R.U32.HI UR11, URZ, UR13, UR11 ;  /* 0x0000000d3f0b7299 */ /* 0x000fe2000801160b */
[----:B------:R-:W-:Y:S02]  /*10f0*/  ULDC UR21, c[0x0][0x658] ;  /* 0x0001960000157ab9 */ /* 0x000fe40000000800 */
[----:B------:R-:W-:Y:S01]  /*1100*/  ISETP.NE.AND.EX P0, PT, RZ, UR9, PT, P0 ;  /* 0x00000009ff007c0c */ /* 0x000fe2000bf05300 */
[----:B------:R-:W-:Y:S02]  /*1110*/  USHF.R.U64 UR25, UR20, UR15, UR11 ;  /* 0x0000000f14197299 */ /* 0x000fe4000800120b */
[----:B------:R-:W-:Y:S01]  /*1120*/  USHF.R.U32.HI UR11, URZ, UR15, UR11 ;  /* 0x0000000f3f0b7299 */ /* 0x000fe2000801160b */
[----:B------:R-:W-:Y:S01]  /*1130*/  UMOV UR10, 0xffffffff ;  /* 0xffffffff000a7882 */ /* 0x000fe20000000000 */
[----:B------:R-:W-:Y:S01]  /*1140*/  ULDC UR5, c[0x0][0x600] ;  /* 0x0001800000057ab9 */ /* 0x000fe20000000800 */
[----:B------:R-:W-:-:S02]  /*1150*/  USHF.L.U32 UR10, UR10, UR21, URZ ;  /* 0x000000150a0a7299 */ /* 0x000fc4000800063f */
[----:B------:R-:W-:Y:S02]  /*1160*/  USHF.R.U64 UR26, UR25, UR21, UR11 ;  /* 0x00000015191a7299 */ /* 0x000fe4000800120b */
[----:B------:R-:W-:Y:S02]  /*1170*/  ULOP3.LUT UR15, URZ, UR10, URZ, 0x33, !UPT ;  /* 0x0000000a3f0f7292 */ /* 0x000fe4000f8e333f */
[----:B------:R-:W-:Y:S02]  /*1180*/  UIADD3 UR19, UR5, -0x1, URZ ;  /* 0xffffffff05137890 */ /* 0x000fe4000fffe03f */
[----:B------:R-:W-:Y:S01]  /*1190*/  USHF.R.U32.HI UR11, URZ, UR21, UR11 ;  /* 0x000000153f0b7299 */ /* 0x000fe2000801160b */
[----:B------:R-:W-:Y:S01]  /*11a0*/  ULDC UR22, c[0x0][0x648] ;  /* 0x0001920000167ab9 */ /* 0x000fe20000000800 */
[----:B------:R-:W-:Y:S01]  /*11b0*/  ULDC UR23, c[0x0][0x638] ;  /* 0x00018e0000177ab9 */ /* 0x000fe20000000800 */
[----:B------:R-:W-:Y:S01]  /*11c0*/  UMOV UR24, 0x1 ;  /* 0x0000000100187882 */ /* 0x000fe20000000000 */
[----:B------:R-:W-:Y:S01]  /*11d0*/  UMOV UR10, UR26 ;  /* 0x0000001a000a7c82 */ /* 0x000fe20008000000 */
[----:B------:R-:W-:Y:S07]  /*11e0*/  @!P0 BRA `(.L_x_13) ;  /* 0x0000000000308947 */ /* 0x000fee0003800000 */
[----:B------:R-:W-:Y:S02]  /*11f0*/  ULDC UR16, c[0x0][0x64c] ;  /* 0x0001930000107ab9 */ /* 0x000fe40000000800 */
        /* <DEDUP_REMOVED lines=8> */
[----:B------:R-:W-:-:S07]  /*1280*/  UIMAD.WIDE.U32.X UR8, UR18, UR9, UR16, UP1 ;  /* 0x00000009120872a5 */ /* 0x000fce00088e0410 */
[----:B------:R-:W-:Y:S01]  /*1290*/  UMOV UR10, UR8 ;  /* 0x00000008000a7c82 */ /* 0x000fe20008000000 */
[----:B------:R-:W-:-:S05]  /*12a0*/  UMOV UR11, UR9 ;  /* 0x00000009000b7c82 */ /* 0x000fca0008000000 */
.L_x_13:
[----:B------:R-:W-:Y:S01]  /*12b0*/  USHF.R.U64 UR9, UR10, UR22, UR11 ;  /* 0x000000160a097299 */ /* 0x000fe2000800120b */
[----:B------:R-:W-:Y:S01]  /*12c0*/  IMAD.MOV.U32 R0, RZ, RZ, 0x1 ;  /* 0x00000001ff007424 */ /* 0x000fe200078e00ff */
[----:B------:R-:W-:Y:S01]  /*12d0*/  USHF.L.U32 UR8, UR24, UR21, URZ ;  /* 0x0000001518087299 */ /* 0x000fe2000800063f */
[----:B------:R-:W-:Y:S01]  /*12e0*/  IMAD.U32 R19, RZ, RZ, UR4 ;  /* 0x00000004ff137e24 */ /* 0x000fe2000f8e00ff */
[----:B------:R-:W-:Y:S02]  /*12f0*/  ULOP3.LUT UR15, UR25, UR15, URZ, 0xc0, !UPT ;  /* 0x0000000f190f7292 */ /* 0x000fe4000f8ec03f */
[----:B------:R-:W-:Y:S02]  /*1300*/  UIADD3 UR10, -UR9, URZ, URZ ;  /* 0x0000003f090a7290 */ /* 0x000fe4000fffe13f */
[----:B------:R-:W-:Y:S02]  /*1310*/  UIMAD UR15, UR8, UR9, UR15 ;  /* 0x00000009080f72a4 */ /* 0x000fe4000f8e020f */
[----:B------:R-:W-:-:S02]  /*1320*/  ULOP3.LUT UR19, UR20, UR19, URZ, 0xc0, !UPT ;  /* 0x0000001314137292 */ /* 0x000fc4000f8ec03f */
[----:B------:R-:W-:Y:S01]  /*1330*/  UIMAD UR8, UR10, UR23, UR26 ;  /* 0x000000170a0872a4 */ /* 0x000fe2000f8e021a */
[----:B------:R-:W-:Y:S01]  /*1340*/  ULDC UR9, c[0x0][0x610] ;  /* 0x0001840000097ab9 */ /* 0x000fe20000000800 */
[----:B------:R-:W-:Y:S02]  /*1350*/  UISETP.NE.AND UP1, UPT, UR38, URZ, UPT ;  /* 0x0000003f2600728c */ /* 0x000fe4000bf25270 */
[----:B------:R-:W-:Y:S02]  /*1360*/  UIMAD UR7, UR15, UR9, UR7 ;  /* 0x000000090f0772a4 */ /* 0x000fe4000f8e0207 */
[----:B------:R-:W-:-:S04]  /*1370*/  UIMAD UR8, UR8, UR5, UR19 ;  /* 0x00000005080872a4 */ /* 0x000fc8000f8e0213 */
[----:B------:R-:W-:Y:S02]  /*1380*/  USEL UR5, UR8, UR7, !UP1 ;  /* 0x0000000708057287 */ /* 0x000fe4000c800000 */
[----:B------:R-:W-:-:S04]  /*1390*/  USEL UR7, UR7, UR8, !UP1 ;  /* 0x0000000807077287 */ /* 0x000fc8000c800000 */
[----:B------:R-:W-:Y:S02]  /*13a0*/  IMAD.U32 R2, RZ, RZ, UR5 ;  /* 0x00000005ff027e24 */ /* 0x000fe4000f8e00ff */
[----:B------:R-:W-:-:S07]  /*13b0*/  IMAD.U32 R18, RZ, RZ, UR7 ;  /* 0x00000007ff127e24 */ /* 0x000fce000f8e00ff */
.L_x_11:
[----:B------:R-:W-:Y:S05]  /*13c0*/  @!P1 BRA `(.L_x_14) ;  /* 0x00000000000c9947 */ /* 0x000fea0003800000 */
[----:B------:R-:W-:Y:S01]  /*13d0*/  UCGABAR_WAIT ;  /* 0x0000000000007dc7 */ /* 0x000fe20008000000 */
[----:B------:R-:W-:Y:S01]  /*13e0*/  CCTL.IVALL ;  /* 0x00000000ff00798f */ /* 0x000fe20002000000 */
[----:B------:R-:W-:Y:S05]  /*13f0*/  BRA `(.L_x_15) ;  /* 0x0000000000047947 */ /* 0x000fea0003800000 */
.L_x_14:
[----:B------:R-:W-:Y:S06]  /*1400*/  BAR.SYNC.DEFER_BLOCKING 0x0 ;  /* 0x0000000000007b1d */ /* 0x000fec0000010000 */
.L_x_15:
[----:B------:R-:W-:Y:S02]  /*1410*/  ULDC UR4, c[0x0][0x28c] ;  /* 0x0000a30000047ab9 */ /* 0x000fe40000000800 */
[----:B------:R-:W-:-:S04]  /*1420*/  UIADD3 UR4, UR4, 0x3f, URZ ;  /* 0x0000003f04047890 */ /* 0x000fc8000fffe03f */
[----:B------:R-:W-:-:S04]  /*1430*/  USHF.R.S32.HI UR5, URZ, 0x1f, UR4 ;  /* 0x0000001f3f057899 */ /* 0x000fc80008011404 */
[----:B------:R-:W-:-:S04]  /*1440*/  ULEA.HI UR5, UR5, UR4, URZ, 0x6 ;  /* 0x0000000405057291 */ /* 0x000fc8000f8f303f */
[----:B------:R-:W-:Y:S01]  /*1450*/  USHF.R.S32.HI UR37, URZ, 0x6, UR5 ;  /* 0x000000063f257899 */ /* 0x000fe20008011405 */
[----:B------:R-:W-:Y:S11]  /*1460*/  @!P2 BRA `(.L_x_16) ;  /* 0x000000580090a947 */ /* 0x000ff60003800000 */
[----:B------:R-:W-:-:S06]  /*1470*/  UISETP.GT.U32.AND UP1, UPT, UR14, 0x1, UPT ;  /* 0x000000010e00788c */ /* 0x000fcc000bf24070 */
[----:B------:R-:W-:-:S13]  /*1480*/  PLOP3.LUT P0, PT, PT, PT, UP1, 0x80, 0x0 ;  /* 0x000000000000781c */ /* 0x000fda0003f0f018 */
[----:B------:R-:W-:Y:S05]  /*1490*/  @P0 EXIT ;  /* 0x000000000000094d */ /* 0x000fea0003800000 */
.L_x_17:
[----:B------:R-:W-:-:S08]  /*14a0*/  NOP ;  /* 0x0000000000007918 */ /* 0x000fd00000000000 */
[----:B------:R-:W0:Y:S02]  /*14b0*/  USETMAXREG.TRY_ALLOC.CTAPOOL UP1, 0xe8 ;  /* 0x000000e8000079c8 */ /* 0x000e240008020600 */
[----:B0-----:R-:W-:-:S13]  /*14c0*/  PLOP3.LUT P0, PT, PT, PT, UP1, 0x80, 0x0 ;  /* 0x000000000000781c */ /* 0x001fda0003f0f018 */
[----:B------:R-:W-:Y:S05]  /*14d0*/  @!P0 BRA `(.L_x_17) ;  /* 0xfffffffc00f08947 */ /* 0x000fea000383ffff */
[----:B------:R-:W-:-:S13]  /*14e0*/  LOP3.LUT P0, RZ, R0, 0xff, RZ, 0xc0, !PT ;  /* 0x000000ff00ff7812 */ /* 0x000fda000780c0ff */
[----:B------:R-:W-:Y:S05]  /*14f0*/  @!P0 EXIT ;  /* 0x000000000000894d */ /* 0x000fea0003800000 */
[----:B------:R-:W0:Y:S01]  /*1500*/  S2UR UR5, SR_CgaCtaId ;  /* 0x00000000000579c3 */ /* 0x000e220000008800 */
[CC--:B------:R-:W-:Y:S01]  /*1510*/  LEA.HI R0, R9.reuse, R4.reuse, RZ, 0x2 ;  /* 0x0000000409007211 */ /* 0x0c0fe200078f10ff */
[----:B------:R-:W-:Y:S01]  /*1520*/  UMOV UR42, 0x400 ;  /* 0x00000400002a7882 */ /* 0x000fe20000000000 */
[----:B------:R-:W-:Y:S01]  /*1530*/  LEA.HI R9, R9, R4, RZ, 0x5 ;  /* 0x0000000409097211 */ /* 0x000fe200078f28ff */
[----:B------:R-:W-:Y:S01]  /*1540*/  USHF.R.U32.HI UR4, URZ, 0x2, UR37 ;  /* 0x000000023f047899 */ /* 0x000fe20008011625 */
[--C-:B------:R-:W-:Y:S01]  /*1550*/  SHF.R.S32.HI R90, RZ, 0x2, R0.reuse ;  /* 0x00000002ff5a7819 */ /* 0x100fe20000011400 */
[----:B------:R-:W-:Y:S01]  /*1560*/  ULOP3.LUT UR45, UR37, 0x3, URZ, 0xc0, !UPT ;  /* 0x00000003252d7892 */ /* 0x000fe2000f8ec03f */
[----:B------:R-:W-:Y:S01]  /*1570*/  SHF.R.S32.HI R3, RZ, 0x1f, R0 ;  /* 0x0000001fff037819 */ /* 0x000fe20000011400 */
[----:B------:R-:W1:Y:S01]  /*1580*/  LDC.64 R6, c[0x0][0x5c8] ;  /* 0x00017200ff067b82 */ /* 0x000e620000000a00 */
[----:B------:R-:W-:Y:S01]  /*1590*/  SHF.R.S32.HI R9, RZ, 0x5, R9 ;  /* 0x00000005ff097819 */ /* 0x000fe20000011409 */
[----:B------:R-:W-:Y:S01]  /*15a0*/  UISETP.LT.AND UP1, UPT, UR37, 0x1, UPT ;  /* 0x000000012500788c */ /* 0x000fe2000bf21270 */
[----:B------:R-:W-:Y:S01]  /*15b0*/  LEA.HI R3, R3, R90, RZ, 0x3 ;  /* 0x0000005a03037211 */ /* 0x000fe200078f18ff */
[----:B------:R-:W-:Y:S01]  /*15c0*/  ULOP3.LUT UR4, UR4, 0x1, URZ, 0xc0, !UPT ;  /* 0x0000000104047892 */ /* 0x000fe2000f8ec03f */
[----:B------:R-:W-:-:S02]  /*15d0*/  ULDC UR44, c[0x0][0x658] ;  /* 0x00019600002c7ab9 */ /* 0x000fc40000000800 */
[----:B------:R-:W-:Y:S01]  /*15e0*/  LOP3.LUT R3, R3, 0xfffffff8, RZ, 0xc0, !PT ;  /* 0xfffffff803037812 */ /* 0x000fe200078ec0ff */
[----:B------:R-:W2:Y:S01]  /*15f0*/  LDC R96, c[0x0][0x288] ;  /* 0x0000a200ff607b82 */ /* 0x000ea20000000800 */
[----:B------:R-:W-:Y:S01]  /*1600*/  UMOV UR6, 0xffffffff ;  /* 0xffffffff00067882 */ /* 0x000fe20000000000 */
[----:B------:R-:W-:Y:S01]  /*1610*/  ULDC UR8, c[0x0][0x284] ;  /* 0x0000a10000087ab9 */ /* 0x000fe20000000800 */
[----:B------:R-:W-:Y:S01]  /*1620*/  USEL UR45, UR45, URZ, !UP0 ;  /* 0x0000003f2d2d7287 */ /* 0x000fe2000c000000 */
[----:B------:R-:W-:Y:S01]  /*1630*/  IMAD.IADD R90, R90, 0x1, -R3 ;  /* 0x000000015a5a7824 */ /* 0x000fe200078e0a03 */
[----:B------:R-:W-:Y:S01]  /*1640*/  LOP3.LUT R3, R0, 0xfffffffc, RZ, 0xc0, !PT ;  /* 0xfffffffc00037812 */ /* 0x000fe200078ec0ff */
[----:B------:R-:W-:Y:S01]  /*1650*/  VIADD R0, R5, 0xffffffff ;  /* 0xffffffff05007836 */ /* 0x000fe20000000000 */
[----:B------:R-:W-:Y:S01]  /*1660*/  USEL UR46, UR37, 0x1, UP1 ;  /* 0x00000001252e7887 */ /* 0x000fe20008800000 */
[--C-:B------:R-:W-:Y:S01]  /*1670*/  IMAD R99, R9, -0x10, -R90.reuse ;  /* 0xfffffff009637824 */ /* 0x100fe200078e0a5a */
[----:B0-----:R-:W-:Y:S01]  /*1680*/  ULEA UR42, UR5, UR42, 0x18 ;  /* 0x0000002a052a7291 */ /* 0x001fe2000f8ec03f */
[----:B------:R-:W-:Y:S01]  /*1690*/  IMAD.IADD R3, R4, 0x1, -R3 ;  /* 0x0000000104037824 */ /* 0x000fe200078e0a03 */
[C---:B------:R-:W-:Y:S01]  /*16a0*/  ISETP.NE.AND P0, PT, R0.reuse, RZ, PT ;  /* 0x000000ff0000720c */ /* 0x040fe20003f05270 */
[----:B------:R-:W-:Y:S01]  /*16b0*/  IMAD.SHL.U32 R0, R0, 0x8, RZ ;  /* 0x0000000800007824 */ /* 0x000fe200078e00ff */
[----:B------:R-:W-:Y:S01]  /*16c0*/  UIADD3 UR50, UR42, 0x50, URZ ;  /* 0x000000502a327890 */ /* 0x000fe2000fffe03f */
[--C-:B------:R-:W-:Y:S01]  /*16d0*/  SHF.R.S32.HI R91, RZ, 0x1f, R90.reuse ;  /* 0x0000001fff5b7819 */ /* 0x100fe2000001145a */
[----:B------:R-:W-:Y:S01]  /*16e0*/  IMAD.SHL.U32 R92, R3, 0x2, RZ ;  /* 0x00000002035c7824 */ /* 0x000fe200078e00ff */
[----:B------:R-:W-:Y:S01]  /*16f0*/  USHF.L.U32 UR6, UR6, UR44, URZ ;  /* 0x0000002c06067299 */ /* 0x000fe2000800063f */
[----:B------:R-:W-:Y:S01]  /*1700*/  LOP3.LUT R0, R0, 0x8, RZ, 0xc0, !PT ;  /* 0x0000000800007812 */ /* 0x000fe200078ec0ff */
[----:B------:R-:W-:Y:S01]  /*1710*/  UISETP.EQ.U32.AND UP0, UPT, UR4, 0x1, !UP0 ;  /* 0x000000010400788c */ /* 0x000fe2000c702070 */
[----:B------:R-:W-:Y:S01]  /*1720*/  IMAD.WIDE R90, R9, 0x10, R90 ;  /* 0x00000010095a7825 */ /* 0x000fe200078e025a */
[C---:B-1----:R-:W-:Y:S01]  /*1730*/  SHF.L.U64.HI R94, R6.reuse, 0x3, R7 ;  /* 0x00000003065e7819 */ /* 0x042fe20000010207 */
[----:B------:R-:W-:Y:S01]  /*1740*/  ULDC UR43, c[0x0][0x600] ;  /* 0x00018000002b7ab9 */ /* 0x000fe20000000800 */
[----:B------:R-:W-:Y:S01]  /*1750*/  SEL R100, RZ, 0x1, P0 ;  /* 0x00000001ff647807 */ /* 0x000fe20000000000 */
[----:B------:R-:W-:Y:S01]  /*1760*/  IMAD.SHL.U32 R95, R6, 0x8, RZ ;  /* 0x00000008065f7824 */ /* 0x000fe200078e00ff */
[----:B------:R-:W-:Y:S01]  /*1770*/  LEA R97, R5, UR50, 0x3 ;  /* 0x0000003205617c11 */ /* 0x000fe2000f8e18ff */
[----:B--2---:R-:W-:Y:S01]  /*1780*/  IMAD R96, R3, -0x2, R96 ;  /* 0xfffffffe03607824 */ /* 0x004fe200078e0260 */
[C---:B------:R-:W-:Y:S01]  /*1790*/  LOP3.LUT R101, R0.reuse, 0x8, RZ, 0x3c, !PT ;  /* 0x0000000800657812 */ /* 0x040fe200078e3cff */
[----:B------:R-:W-:Y:S01]  /*17a0*/  VIADD R99, R99, UR8 ;  /* 0x0000000863637c36 */ /* 0x000fe20008000000 */
[----:B------:R-:W-:Y:S01]  /*17b0*/  LOP3.LUT R98, R0, 0x18, RZ, 0x3c, !PT ;  /* 0x0000001800627812 */ /* 0x000fe200078e3cff */
[----:B------:R-:W-:Y:S01]  /*17c0*/  UMOV UR7, 0x1 ;  /* 0x0000000100077882 */ /* 0x000fe20000000000 */
[----:B------:R-:W-:Y:S01]  /*17d0*/  SHF.R.S32.HI R93, RZ, 0x1f, R92 ;  /* 0x0000001fff5d7819 */ /* 0x000fe2000001145c */
[----:B------:R-:W-:-:S02]  /*17e0*/  ULOP3.LUT UR49, UR40, 0x1, URZ, 0xfc, !UPT ;  /* 0x0000000128317892 */ /* 0x000fc4000f8efc3f */
[----:B------:R-:W-:Y:S02]  /*17f0*/  USHF.L.U32 UR36, UR37, 0x1, URZ ;  /* 0x0000000125247899 */ /* 0x000fe4000800063f */
[----:B------:R-:W-:Y:S02]  /*1800*/  USHF.L.U64.HI UR41, UR52, 0x1, UR39 ;  /* 0x0000000134297899 */ /* 0x000fe40008010227 */
[----:B------:R-:W-:Y:S02]  /*1810*/  UIADD3 UR43, UR43, -0x1, URZ ;  /* 0xffffffff2b2b7890 */ /* 0x000fe4000fffe03f */
[----:B------:R-:W-:Y:S02]  /*1820*/  USHF.L.U32 UR44, UR7, UR44, URZ ;  /* 0x0000002c072c7299 */ /* 0x000fe4000800063f */
[----:B------:R-:W-:Y:S02]  /*1830*/  UIADD3 UR46, -UR46, UR37, URZ ;  /* 0x000000252e2e7290 */ /* 0x000fe4000fffe13f */
[----:B------:R-:W-:-:S02]  /*1840*/  ULOP3.LUT UR47, URZ, UR6, URZ, 0x33, !UPT ;  /* 0x000000063f2f7292 */ /* 0x000fc4000f8e333f */
[----:B------:R-:W-:-:S12]  /*1850*/  USEL UR48, URZ, 0x1, !UP0 ;  /* 0x000000013f307887 */ /* 0x000fd8000c000000 */
.L_x_165:
[----:B------:R-:W-:-:S04]  /*1860*/  SHF.L.U32 R0, R100, 0x1f, RZ ;  /* 0x0000001f64007819 */ /* 0x000fc800000006ff */
[----:B------:R-:W0:Y:S02]  /*1870*/  SYNCS.PHASECHK.TRANS64.TRYWAIT P0, [R97+URZ+-0x8], R0 ;  /* 0xfffff800610075a7 */ /* 0x000e24000800017f */
[----:B012345:R-:W-:Y:S05]  /*1880*/  @!P0 BRA `(.L_x_18) ;  /* 0x0000006400c88947 */ /* 0x03ffea0003800000 */
.L_x_187:
[----:B------:R-:W-:Y:S02]  /*1890*/  ULDC UR4, c[0x0][0x28c] ;  /* 0x0000a30000047ab9 */ /* 0x000fe40000000800 */
[----:B------:R-:W-:-:S13]  /*18a0*/  ISETP.LT.AND P0, PT, RZ, UR4, PT ;  /* 0x00000004ff007c0c */ /* 0x000fda000bf01270 */
[----:B------:R-:W-:Y:S05]  /*18b0*/  @P0 BRA `(.L_x_19) ;  /* 0x0000000000400947 */ /* 0x000fea0003800000 */
[----:B0-----:R-:W-:Y:S01]  /*18c0*/  MOV R0, 0x0 ;  /* 0x0000000000007802 */ /* 0x001fe20000000f00 */
[----:B------:R-:W-:Y:S01]  /*18d0*/  ULDC.64 UR4, c[0x4][0x68] ;  /* 0x01001a0000047ab9 */ /* 0x000fe20000000a00 */
[----:B------:R-:W-:Y:S01]  /*18e0*/  ULDC.64 UR6, c[0x4][0x8] ;  /* 0x0100020000067ab9 */ /* 0x000fe20000000a00 */
[----:B------:R-:W-:Y:S01]  /*18f0*/  IMAD.U32 R4, RZ, RZ, UR4 ;  /* 0x00000004ff047e24 */ /* 0x000fe2000f8e00ff */
[----:B------:R0:W1:Y:S01]  /*1900*/  LDC.64 R14, c[0x4][R0] ;  /* 0x01000000000e7b82 */ /* 0x0000620000000a00 */
[----:B------:R-:W-:Y:S01]  /*1910*/  IMAD.U32 R5, RZ, RZ, UR5 ;  /* 0x00000005ff057e24 */ /* 0x000fe2000f8e00ff */
[----:B------:R-:W-:Y:S01]  /*1920*/  ULDC.64 UR4, c[0x4][0x70] ;  /* 0x01001c0000047ab9 */ /* 0x000fe20000000a00 */
[----:B------:R-:W-:Y:S02]  /*1930*/  IMAD.U32 R10, RZ, RZ, UR6 ;  /* 0x00000006ff0a7e24 */ /* 0x000fe4000f8e00ff */
[----:B------:R-:W-:Y:S02]  /*1940*/  IMAD.U32 R6, RZ, RZ, UR4 ;  /* 0x00000004ff067e24 */ /* 0x000fe4000f8e00ff */
[----:B------:R-:W-:-:S02]  /*1950*/  IMAD.U32 R7, RZ, RZ, UR5 ;  /* 0x00000005ff077e24 */ /* 0x000fc4000f8e00ff */
[----:B------:R-:W-:Y:S02]  /*1960*/  IMAD.U32 R11, RZ, RZ, UR7 ;  /* 0x00000007ff0b7e24 */ /* 0x000fe4000f8e00ff */
[----:B------:R-:W-:Y:S02]  /*1970*/  IMAD.MOV.U32 R8, RZ, RZ, 0x1e1 ;  /* 0x000001e1ff087424 */ /* 0x000fe400078e00ff */
[----:B------:R-:W-:Y:S02]  /*1980*/  IMAD.MOV.U32 R12, RZ, RZ, 0x1 ;  /* 0x00000001ff0c7424 */ /* 0x000fe400078e00ff */
[----:B0-----:R-:W-:-:S07]  /*1990*/  IMAD.MOV.U32 R13, RZ, RZ, RZ ;  /* 0x000000ffff0d7224 */ /* 0x001fce00078e00ff */
[----:B------:R-:W-:-:S07]  /*19a0*/  LEPC R20, `(.L_x_19) ;  /* 0x000000001014794e */ /* 0x000fce0000000000 */
[----:B-1---5:R-:W-:Y:S05]  /*19b0*/  CALL.ABS.NOINC R14 ;  /* 0x000000000e007343 */ /* 0x022fea0003c00000 */
.L_x_19:
[----:B0-----:R-:W-:-:S05]  /*19c0*/  IMAD.U32 R0, RZ, RZ, UR49 ;  /* 0x00000031ff007e24 */ /* 0x001fca000f8e00ff */
[----:B------:R-:W-:-:S13]  /*19d0*/  ISETP.NE.AND P0, PT, R0, 0x3, PT ;  /* 0x000000030000780c */ /* 0x000fda0003f05270 */
[----:B------:R-:W-:Y:S05]  /*19e0*/  @!P0 BRA `(.L_x_20) ;  /* 0x0000000000048947 */ /* 0x000fea0003800000 */
[----:B------:R-:W-:Y:S01]  /*19f0*/  BPT.TRAP 0x1 ;  /* 0x000000040000795c */ /* 0x000fe20000300000 */
.L_x_20:
[----:B------:R-:W-:Y:S02]  /*1a00*/  IMAD.U32 R3, RZ, RZ, UR45 ;  /* 0x0000002dff037e24 */ /* 0x000fe4000f8e00ff */
[----:B------:R-:W-:-:S03]  /*1a10*/  IMAD.U32 R0, RZ, RZ, UR48 ;  /* 0x00000030ff007e24 */ /* 0x000fc6000f8e00ff */
[----:B------:R-:W-:Y:S02]  /*1a20*/  LEA R3, R3, UR42, 0x3 ;  /* 0x0000002a03037c11 */ /* 0x000fe4000f8e18ff */
[----:B------:R-:W-:-:S04]  /*1a30*/  SHF.L.U32 R0, R0, 0x1f, RZ ;  /* 0x0000001f00007819 */ /* 0x000fc800000006ff */
[----:B------:R0:W1:Y:S01]  /*1a40*/  SYNCS.PHASECHK.TRANS64.TRYWAIT P1, [R3+URZ], R0 ;  /* 0x00000000030075a7 */ /* 0x000062000802017f */
[----:B------:R-:W-:Y:S05]  /*1a50*/  @!P0 BRA `(.L_x_21) ;  /* 0x0000000000048947 */ /* 0x000fea0003800000 */
[----:B------:R-:W-:Y:S01]  /*1a60*/  BPT.TRAP 0x1 ;  /* 0x000000040000795c */ /* 0x000fe20000300000 */
.L_x_21:
[----:B------:R-:W-:-:S05]  /*1a70*/  IMAD.U32 R4, RZ, RZ, UR46 ;  /* 0x0000002eff047e24 */ /* 0x000fca000f8e00ff */
[----:B------:R-:W-:Y:S01]  /*1a80*/  ISETP.GE.AND P2, PT, R4, 0x1, PT ;  /* 0x000000010400780c */ /* 0x000fe20003f46270 */
[----:B-1----:R-:W-:-:S12]  /*1a90*/  @P1 BRA `(.L_x_22) ;  /* 0x0000000000081947 */ /* 0x002fd80003800000 */
[----:B------:R-:W1:Y:S02]  /*1aa0*/  SYNCS.PHASECHK.TRANS64.TRYWAIT P1, [R3+URZ], R0 ;  /* 0x00000000030075a7 */ /* 0x000e64000802017f */
[----:B-1----:R-:W-:Y:S05]  /*1ab0*/  @!P1 BRA `(.L_x_23) ;  /* 0x0000006400509947 */ /* 0x002fea0003800000 */
.L_x_22:
[----:B------:R-:W-:Y:S05]  /*1ac0*/  WARPSYNC.ALL ;  /* 0x0000000000007948 */ /* 0x000fea0003800000 */
[----:B------:R-:W-:Y:S01]  /*1ad0*/  UIADD3 UR4, UR42, 0x180, URZ ;  /* 0x000001802a047890 */ /* 0x000fe2000fffe03f */
[----:B------:R-:W-:Y:S01]  /*1ae0*/  WARPGROUP.ARRIVE ;  /* 0x00000000000079c5 */ /* 0x000fe20000000000 */
[----:B------:R-:W-:Y:S02]  /*1af0*/  UIADD3 UR5, UR42, 0x10180, URZ ;  /* 0x000101802a057890 */ /* 0x000fe4000fffe03f */
[----:B------:R-:W-:Y:S02]  /*1b00*/  USHF.R.U32.HI UR4, URZ, 0x4, UR4 ;  /* 0x000000043f047899 */ /* 0x000fe40008011604 */
[----:B------:R-:W-:-:S02]  /*1b10*/  USHF.R.U32.HI UR5, URZ, 0x4, UR5 ;  /* 0x000000043f057899 */ /* 0x000fc40008011605 */
[----:B------:R-:W-:Y:S02]  /*1b20*/  ULOP3.LUT UR4, UR4, 0x3fff, URZ, 0xc0, !UPT ;  /* 0x00003fff04047892 */ /* 0x000fe4000f8ec03f */
[----:B------:R-:W-:Y:S02]  /*1b30*/  ULOP3.LUT UR5, UR5, 0x3fff, URZ, 0xc0, !UPT ;  /* 0x00003fff05057892 */ /* 0x000fe4000f8ec03f */
[----:B------:R-:W-:Y:S02]  /*1b40*/  ULOP3.LUT UR8, UR4, 0x10000, URZ, 0xfc, !UPT ;  /* 0x0001000004087892 */ /* 0x000fe4000f8efc3f */
[----:B------:R-:W-:Y:S02]  /*1b50*/  ULOP3.LUT UR9, UR5, 0x10000, URZ, 0xfc, !UPT ;  /* 0x0001000005097892 */ /* 0x000fe4000f8efc3f */
[----:B------:R-:W-:Y:S02]  /*1b60*/  ULEA UR11, UR45, UR8, 0xa ;  /* 0x000000082d0b7291 */ /* 0x000fe4000f8e503f */
[----:B------:R-:W-:Y:S01]  /*1b70*/  ULEA UR10, UR45, UR9, 0xb ;  /* 0x000000092d0a7291 */ /* 0x000fe2000f8e583f */
[----:B------:R-:W-:Y:S01]  /*1b80*/  UMOV UR5, 0x40000040 ;  /* 0x4000004000057882 */ /* 0x000fe20000000000 */
[----:B------:R-:W-:-:S03]  /*1b90*/  UMOV UR7, 0x40000040 ;  /* 0x4000004000077882 */ /* 0x000fc60000000000 */
[----:B------:R-:W-:Y:S02]  /*1ba0*/  UMOV UR4, UR11 ;  /* 0x0000000b00047c82 */ /* 0x000fe40008000000 */
[----:B------:R-:W-:Y:S02]  /*1bb0*/  UMOV UR6, UR10 ;  /* 0x0000000a00067c82 */ /* 0x000fe40008000000 */
[----:B------:R-:W-:Y:S01]  /*1bc0*/  HGMMA.64x128x8.F32.TF32 R24, gdesc[UR4], RZ, !UPT, gsb0 ;  /* 0x05e00000041879f0 */ /* 0x000fe2000c0028ff */
[----:B------:R-:W-:Y:S02]  /*1bd0*/  UIADD3 UR4, UR11, 0x2, URZ ;  /* 0x000000020b047890 */ /* 0x000fe4000fffe03f */
[----:B------:R-:W-:Y:S01]  /*1be0*/  UIADD3 UR6, UR10, 0x2, URZ ;  /* 0x000000020a067890 */ /* 0x000fe2000fffe03f */
[----:B------:R-:W-:Y:S01]  /*1bf0*/  UMOV UR5, 0x40000040 ;  /* 0x4000004000057882 */ /* 0x000fe20000000000 */
[----:B------:R-:W-:Y:S01]  /*1c00*/  UMOV UR7, 0x40000040 ;  /* 0x4000004000077882 */ /* 0x000fe20000000000 */
[----:B------:R-:W-:-:S02]  /*1c10*/  WARPGROUP.DEPBAR.LE gsb0, 0x0 ;  /* 0x00008000000079c5 */ /* 0x000fc40000010000 */
[----:B------:R-:W-:-:S06]  /*1c20*/  WARPGROUP.ARRIVE ;  /* 0x00000000000079c5 */ /* 0x000fcc0000000000 */
[----:B------:R-:W-:Y:S01]  /*1c30*/  HGMMA.64x128x8.F32.TF32 R24, gdesc[UR4], R24, gsb0 ;  /* 0x05e00000041879f0 */ /* 0x000fe20008002818 */
[----:B------:R-:W-:Y:S02]  /*1c40*/  UIADD3 UR4, UR11, 0x4, URZ ;  /* 0x000000040b047890 */ /* 0x000fe4000fffe03f */
[----:B------:R-:W-:Y:S01]  /*1c50*/  UIADD3 UR6, UR10, 0x4, URZ ;  /* 0x000000040a067890 */ /* 0x000fe2000fffe03f */
[----:B------:R-:W-:Y:S01]  /*1c60*/  UMOV UR5, 0x40000040 ;  /* 0x4000004000057882 */ /* 0x000fe20000000000 */
[----:B------:R-:W-:Y:S01]  /*1c70*/  UMOV UR7, 0x40000040 ;  /* 0x4000004000077882 */ /* 0x000fe20000000000 */
[----:B------:R-:W-:Y:S02]  /*1c80*/  WARPGROUP.DEPBAR.LE gsb0, 0x0 ;  /* 0x00008000000079c5 */ /* 0x000fe40000010000 */
        /* <DEDUP_REMOVED lines=36> */
[----:B------:R-:W-:Y:S03]  /*1ed0*/  HGMMA.64x128x8.F32.TF32 R24, gdesc[UR4], R24, gsb0 ;  /* 0x05e00000041879f0 */ /* 0x000fe60008002818 */
[----:B------:R-:W-:Y:S02]  /*1ee0*/  WARPGROUP.DEPBAR.LE gsb0, 0x0 ;  /* 0x00008000000079c5 */ /* 0x000fe40000010000 */
[----:B------:R-:W-:Y:S05]  /*1ef0*/  @!P2 BRA `(.L_x_24) ;  /* 0x000000040088a947 */ /* 0x000fea0003800000 */
[----:B------:R-:W-:Y:S01]  /*1f00*/  UIADD3 UR10, UR45, 0x1, URZ ;  /* 0x000000012d0a7890 */ /* 0x000fe2000fffe03f */
[----:B01----:R-:W-:Y:S02]  /*1f10*/  IMAD.U32 R0, RZ, RZ, UR46 ;  /* 0x0000002eff007e24 */ /* 0x003fe4000f8e00ff */
[----:B------:R-:W-:Y:S01]  /*1f20*/  IMAD.U32 R3, RZ, RZ, UR45 ;  /* 0x0000002dff037e24 */ /* 0x000fe2000f8e00ff */
[----:B------:R-:W-:-:S04]  /*1f30*/  UISETP.NE.AND UP0, UPT, UR10, 0x4, UPT ;  /* 0x000000040a00788c */ /* 0x000fc8000bf05270 */
[----:B------:R-:W-:Y:S02]  /*1f40*/  USEL UR4, URZ, 0x1, UP0 ;  /* 0x000000013f047887 */ /* 0x000fe40008000000 */
[----:B------:R-:W-:Y:S02]  /*1f50*/  USEL UR10, UR10, URZ, UP0 ;  /* 0x0000003f0a0a7287 */ /* 0x000fe40008000000 */
[----:B------:R-:W-:-:S06]  /*1f60*/  ULOP3.LUT UR4, UR48, UR4, URZ, 0x3c, !UPT ;  /* 0x0000000430047292 */ /* 0x000fcc000f8e3c3f */
[----:B------:R-:W-:-:S07]  /*1f70*/  IMAD.U32 R6, RZ, RZ, UR4 ;  /* 0x00000004ff067e24 */ /* 0x000fce000f8e00ff */
.L_x_31:
[----:B------:R-:W-:Y:S05]  /*1f80*/  @!P0 BRA `(.L_x_25) ;  /* 0x0000000000048947 */ /* 0x000fea0003800000 */
[----:B------:R-:W-:Y:S01]  /*1f90*/  BPT.TRAP 0x1 ;  /* 0x000000040000795c */ /* 0x000fe20000300000 */
.L_x_25:
[----:B------:R-:W-:Y:S01]  /*1fa0*/  ULEA UR4, UR10, UR42, 0x3 ;  /* 0x0000002a0a047291 */ /* 0x000fe2000f8e183f */
[----:B------:R-:W-:-:S08]  /*1fb0*/  SHF.L.U32 R4, R6, 0x1f, RZ ;  /* 0x0000001f06047819 */ /* 0x000fd000000006ff */
[----:B------:R0:W1:Y:S01]  /*1fc0*/  SYNCS.PHASECHK.TRANS64.TRYWAIT P1, [UR4], R4 ;  /* 0x00000004ff0075a7 */ /* 0x0000620008020144 */
[----:B------:R-:W-:Y:S05]  /*1fd0*/  @!P0 BRA `(.L_x_26) ;  /* 0x0000000000048947 */ /* 0x000fea0003800000 */
[----:B------:R-:W-:Y:S01]  /*1fe0*/  BPT.TRAP 0x1 ;  /* 0x000000040000795c */ /* 0x000fe20000300000 */
.L_x_26:
[----:B-1----:R-:W-:Y:S05]  /*1ff0*/  @P1 BRA `(.L_x_27) ;  /* 0x0000000000081947 */ /* 0x002fea0003800000 */
[----:B------:R-:W1:Y:S02]  /*2000*/  SYNCS.PHASECHK.TRANS64.TRYWAIT P1, [UR4], R4 ;  /* 0x00000004ff0075a7 */ /* 0x000e640008020144 */
[----:B-1----:R-:W-:Y:S05]  /*2010*/  @!P1 BRA `(.L_x_28) ;  /* 0x00000060000c9947 */ /* 0x002fea0003800000 */
.L_x_27:
[----:B------:R-:W-:Y:S01]  /*2020*/  ULEA UR12, UR10, UR8, 0xa ;  /* 0x000000080a0c7291 */ /* 0x000fe2000f8e503f */
[----:B------:R-:W-:Y:S01]  /*2030*/  WARPGROUP.ARRIVE ;  /* 0x00000000000079c5 */ /* 0x000fe20000000000 */
[----:B------:R-:W-:Y:S01]  /*2040*/  ULEA UR11, UR10, UR9, 0xb ;  /* 0x000000090a0b7291 */ /* 0x000fe2000f8e583f */
[----:B------:R-:W-:Y:S01]  /*2050*/  UMOV UR5, 0x40000040 ;  /* 0x4000004000057882 */ /* 0x000fe20000000000 */
[----:B------:R-:W-:-:S03]  /*2060*/  UMOV UR7, 0x40000040 ;  /* 0x4000004000077882 */ /* 0x000fc60000000000 */
[----:B------:R-:W-:Y:S02]  /*2070*/  UMOV UR4, UR12 ;  /* 0x0000000c00047c82 */ /* 0x000fe40008000000 */
[----:B------:R-:W-:Y:S02]  /*2080*/  UMOV UR6, UR11 ;  /* 0x0000000b00067c82 */ /* 0x000fe40008000000 */
[----:B------:R-:W-:Y:S01]  /*2090*/  HGMMA.64x128x8.F32.TF32 R24, gdesc[UR4], R24, gsb0 ;  /* 0x05e00000041879f0 */ /* 0x000fe20008002818 */
        /* <DEDUP_REMOVED lines=51> */
[----:B------:R-:W-:Y:S01]  /*23d0*/  BPT.TRAP 0x1 ;  /* 0x000000040000795c */ /* 0x000fe20000300000 */
.L_x_29:
[----:B------:R-:W-:Y:S01]  /*23e0*/  ISETP.NE.AND P1, PT, R23, RZ, PT ;  /* 0x000000ff1700720c */ /* 0x000fe20003f25270 */
[----:B------:R-:W-:-:S12]  /*23f0*/  UISETP.GT.U32.AND UP0, UPT, UR40, 0x1, UPT ;  /* 0x000000012800788c */ /* 0x000fd8000bf04070 */
[----:B01----:R-:W-:-:S05]  /*2400*/  @P1 LEA R4, R3, UR42, 0x3 ;  /* 0x0000002a03041c11 */ /* 0x003fca000f8e18ff */
[----:B------:R-:W-:-:S05]  /*2410*/  @P1 VIADD R5, R4, 0x20 ;  /* 0x0000002004051836 */ /* 0x000fca0000000000 */
[----:B------:R-:W-:-:S04]  /*2420*/  @P1 PRMT R5, R22, 0x654, R5 ;  /* 0x0000065416051816 */ /* 0x000fc80000000005 */
[----:B------:R0:W-:Y:S01]  /*2430*/  @P1 SYNCS.ARRIVE.TRANS64.RED.A1T0 RZ, [R5+URZ], RZ ;  /* 0x000000ff05ff19a7 */ /* 0x0001e2000810043f */
[----:B------:R-:W-:-:S13]  /*2440*/  PLOP3.LUT P1, PT, PT, PT, UP0, 0x80, 0x0 ;  /* 0x000000000000781c */ /* 0x000fda0003f2f008 */
[----:B0-----:R-:W-:Y:S05]  /*2450*/  @P1 BRA `(.L_x_30) ;  /* 0x0000000000041947 */ /* 0x001fea0003800000 */
[----:B------:R-:W-:Y:S01]  /*2460*/  BPT.TRAP 0x1 ;  /* 0x000000040000795c */ /* 0x000fe20000300000 */
.L_x_30:
[----:B------:R-:W-:Y:S01]  /*2470*/  UIADD3 UR10, UR10, 0x1, URZ ;  /* 0x000000010a0a7890 */ /* 0x000fe2000fffe03f */
[C---:B------:R-:W-:Y:S01]  /*2480*/  ISETP.GT.AND P2, PT, R0.reuse, 0x1, PT ;  /* 0x000000010000780c */ /* 0x040fe20003f44270 */
[----:B------:R-:W-:Y:S02]  /*2490*/  VIADD R3, R3, 0x1 ;  /* 0x0000000103037836 */ /* 0x000fe40000000000 */
[----:B------:R-:W-:Y:S01]  /*24a0*/  UISETP.NE.AND UP0, UPT, UR10, 0x4, UPT ;  /* 0x000000040a00788c */ /* 0x000fe2000bf05270 */
[----:B------:R-:W-:Y:S02]  /*24b0*/  VIADD R0, R0, 0xffffffff ;  /* 0xffffffff00007836 */ /* 0x000fe40000000000 */
[C---:B------:R-:W-:Y:S01]  /*24c0*/  ISETP.NE.AND P1, PT, R3.reuse, 0x4, PT ;  /* 0x000000040300780c */ /* 0x040fe20003f25270 */
[----:B------:R-:W-:Y:S02]  /*24d0*/  USEL UR4, URZ, 0x1, UP0 ;  /* 0x000000013f047887 */ /* 0x000fe40008000000 */
[----:B------:R-:W-:Y:S01]  /*24e0*/  USEL UR10, UR10, URZ, UP0 ;  /* 0x0000003f0a0a7287 */ /* 0x000fe20008000000 */
[----:B------:R-:W-:-:S03]  /*24f0*/  SEL R3, R3, RZ, P1 ;  /* 0x000000ff03037207 */ /* 0x000fc60000800000 */
[----:B------:R-:W-:Y:S01]  /*2500*/  LOP3.LUT R6, R6, UR4, RZ, 0x3c, !PT ;  /* 0x0000000406067c12 */ /* 0x000fe2000f8e3cff */
[----:B------:R-:W-:Y:S07]  /*2510*/  @P2 BRA `(.L_x_31) ;  /* 0xfffffff800982947 */ /* 0x000fee000383ffff */
.L_x_24:
[----:B01----:R-:W0:Y:S01]  /*2520*/  LDC R0, c[0x0][0x28c] ;  /* 0x0000a300ff007b82 */ /* 0x003e220000000800 */
[----:B------:R1:W-:Y:S01]  /*2530*/  SYNCS.ARRIVE.TRANS64.A1T0 RZ, [R101+UR50], RZ ;  /* 0x000000ff65ff79a7 */ /* 0x0003e20008100032 */
[----:B0-----:R-:W-:-:S13]  /*2540*/  ISETP.GE.AND P1, PT, R0, 0x1, PT ;  /* 0x000000010000780c */ /* 0x001fda0003f26270 */
[----:B-1----:R-:W-:Y:S05]  /*2550*/  @!P1 BRA `(.L_x_32) ;  /* 0x0000000000409947 */ /* 0x002fea0003800000 */
[----:B------:R-:W-:Y:S05]  /*2560*/  @!P0 BRA `(.L_x_33) ;  /* 0x0000000000048947 */ /* 0x000fea0003800000 */
[----:B------:R-:W-:Y:S01]  /*2570*/  BPT.TRAP 0x1 ;  /* 0x000000040000795c */ /* 0x000fe20000300000 */
.L_x_33:
[----:B------:R-:W-:Y:S01]  /*2580*/  ISETP.NE.AND P0, PT, R23, RZ, PT ;  /* 0x000000ff1700720c */ /* 0x000fe20003f05270 */
[----:B------:R-:W-:-:S12]  /*2590*/  IMAD.U32 R3, RZ, RZ, UR42 ;  /* 0x0000002aff037e24 */ /* 0x000fd8000f8e00ff */
[----:B------:R-:W-:-:S05]  /*25a0*/  VOTEU.ANY UP0, P0 ;  /* 0x00000000003f7886 */ /* 0x000fca0000000100 */
[----:B------:R-:W-:Y:S02]  /*25b0*/  @UP0 UIADD3 UR4, UR46, UR45, URZ ;  /* 0x0000002d2e040290 */ /* 0x000fe4000fffe03f */
[----:B------:R-:W-:-:S04]  /*25c0*/  UISETP.GT.U32.AND UP0, UPT, UR40, 0x1, UPT ;  /* 0x000000012800788c */ /* 0x000fc8000bf04070 */
[----:B------:R-:W-:-:S04]  /*25d0*/  IMAD.U32 R0, RZ, RZ, UR4 ;  /* 0x00000004ff007e24 */ /* 0x000fc8000f8e00ff */
[----:B------:R-:W-:-:S05]  /*25e0*/  @P0 IMAD.SHL.U32 R0, R0, 0x8, RZ ;  /* 0x0000000800000824 */ /* 0x000fca00078e00ff */
[----:B------:R-:W-:-:S04]  /*25f0*/  @P0 LOP3.LUT R0, R0, 0x18, RZ, 0xc0, !PT ;  /* 0x0000001800000812 */ /* 0x000fc800078ec0ff */
[----:B------:R-:W-:-:S04]  /*2600*/  @P0 IADD3 R3, R3, 0x20, R0 ;  /* 0x0000002003030810 */ /* 0x000fc80007ffe000 */
[----:B------:R-:W-:-:S04]  /*2610*/  @P0 PRMT R3, R22, 0x654, R3 ;  /* 0x0000065416030816 */ /* 0x000fc80000000003 */
[----:B------:R0:W-:Y:S01]  /*2620*/  @P0 SYNCS.ARRIVE.TRANS64.RED.A1T0 RZ, [R3+URZ], RZ ;  /* 0x000000ff03ff09a7 */ /* 0x0001e2000810043f */
[----:B------:R-:W-:-:S13]  /*2630*/  PLOP3.LUT P0, PT, PT, PT, UP0, 0x80, 0x0 ;  /* 0x000000000000781c */ /* 0x000fda0003f0f008 */
[----:B0-----:R-:W-:Y:S05]  /*2640*/  @P0 BRA `(.L_x_32) ;  /* 0x0000000000040947 */ /* 0x001fea0003800000 */
[----:B------:R-:W-:Y:S01]  /*2650*/  BPT.TRAP 0x1 ;  /* 0x000000040000795c */ /* 0x000fe20000300000 */
.L_x_32:
[----:B------:R-:W-:Y:S02]  /*2660*/  SHF.L.U32 R0, R100, 0x1f, RZ ;  /* 0x0000001f64007819 */ /* 0x000fe400000006ff */
[----:B------:R-:W-:Y:S02]  /*2670*/  SHF.R.S32.HI R9, RZ, 0x1f, R19 ;  /* 0x0000001fff097819 */ /* 0x000fe40000011413 */
[----:B------:R-:W0:Y:S02]  /*2680*/  SYNCS.PHASECHK.TRANS64.TRYWAIT P0, [R97+URZ+0x8], R0 ;  /* 0x00000800610075a7 */ /* 0x000e24000800017f */
[----:B0-----:R-:W-:Y:S05]  /*2690*/  @!P0 BRA `(.L_x_34) ;  /* 0x0000005800848947 */ /* 0x001fea0003800000 */
.L_x_188:
[----:B------:R-:W-:Y:S01]  /*26a0*/  ULDC.64 UR4, c[0x0][0x5d0] ;  /* 0x0001740000047ab9 */ /* 0x000fe20000000a00 */
[----:B------:R-:W-:Y:S01]  /*26b0*/  ULDC UR6, c[0x0][0x284] ;  /* 0x0000a10000067ab9 */ /* 0x000fe20000000800 */
[----:B0-----:R-:W-:Y:S02]  /*26c0*/  IMAD R0, R9, UR4, RZ ;  /* 0x0000000409007c24 */ /* 0x001fe4000f8e02ff */
[----:B------:R-:W-:Y:S02]  /*26d0*/  IMAD.SHL.U32 R10, R2, 0x80, RZ ;  /* 0x00000080020a7824 */ /* 0x000fe400078e00ff */
[C---:B------:R-:W-:Y:S02]  /*26e0*/  IMAD R5, R19.reuse, UR5, R0 ;  /* 0x0000000513057c24 */ /* 0x040fe4000f8e0200 */
[----:B------:R-:W-:Y:S01]  /*26f0*/  IMAD.SHL.U32 R0, R18, 0x40, RZ ;  /* 0x0000004012007824 */ /* 0x000fe200078e00ff */
[----:B------:R-:W-:Y:S01]  /*2700*/  SHF.R.S32.HI R11, RZ, 0x1f, R10 ;  /* 0x0000001fff0b7819 */ /* 0x000fe2000001140a */
[----:B------:R-:W-:Y:S01]  /*2710*/  IMAD.WIDE.U32 R2, R19, UR4, R92 ;  /* 0x0000000413027c25 */ /* 0x000fe2000f8e005c */
[----:B------:R-:W-:-:S02]  /*2720*/  ULDC.64 UR4, c[0x0][0x5c8] ;  /* 0x0001720000047ab9 */ /* 0x000fc40000000a00 */
[----:B------:R-:W-:Y:S01]  /*2730*/  ISETP.GE.AND P0, PT, R0, UR6, PT ;  /* 0x0000000600007c0c */ /* 0x000fe2000bf06270 */
[----:B------:R-:W-:Y:S01]  /*2740*/  ULDC UR6, c[0x0][0x288] ;  /* 0x0000a20000067ab9 */ /* 0x000fe20000000800 */
[----:B------:R-:W-:Y:S01]  /*2750*/  IADD3 R2, P1, R10, R2, RZ ;  /* 0x000000020a027210 */ /* 0x000fe20007f3e0ff */
[----:B------:R-:W-:Y:S01]  /*2760*/  IMAD.WIDE R20, R18, 0x40, R90 ;  /* 0x0000004012147825 */ /* 0x000fe200078e025a */
[----:B------:R-:W-:Y:S02]  /*2770*/  ISETP.GE.OR P0, PT, R10, UR6, P0 ;  /* 0x000000060a007c0c */ /* 0x000fe40008706670 */
[----:B------:R-:W-:Y:S01]  /*2780*/  IADD3.X R3, R11, R3, R5, P1, !PT ;  /* 0x000000030b037210 */ /* 0x000fe20000ffe405 */
[----:B------:R-:W-:-:S04]  /*2790*/  IMAD R7, R21, UR4, RZ ;  /* 0x0000000415077c24 */ /* 0x000fc8000f8e02ff */
[C---:B------:R-:W-:Y:S02]  /*27a0*/  IMAD R7, R20.reuse, UR5, R7 ;  /* 0x0000000514077c24 */ /* 0x040fe4000f8e0207 */
[----:B------:R-:W-:-:S04]  /*27b0*/  IMAD.WIDE.U32 R102, R20, UR4, R2 ;  /* 0x0000000414667c25 */ /* 0x000fc8000f8e0002 */
[----:B------:R-:W-:Y:S05]  /*27c0*/  @P0 BRA `(.L_x_35) ;  /* 0x0000003c00d80947 */ /* 0x000fea0003800000 */
[----:B-----5:R-:W-:Y:S01]  /*27d0*/  FSETP.NEU.AND P1, PT, R89, RZ, PT ;  /* 0x000000ff5900720b */ /* 0x020fe20003f2d000 */
[----:B------:R-:W-:Y:S01]  /*27e0*/  IMAD.IADD R14, R96, 0x1, -R10 ;  /* 0x00000001600e7824 */ /* 0x000fe200078e0a0a */
[----:B------:R-:W-:Y:S01]  /*27f0*/  BSSY B0, `(.L_x_35) ;  /* 0x00003f3000007945 */ /* 0x000fe20003800000 */
[----:B------:R-:W-:Y:S02]  /*2800*/  IMAD.IADD R0, R99, 0x1, -R0 ;  /* 0x0000000163007824 */ /* 0x000fe400078e0a00 */
[----:B------:R-:W-:Y:S01]  /*2810*/  IMAD.IADD R7, R103, 0x1, R7 ;  /* 0x0000000167077824 */ /* 0x000fe200078e0207 */
[----:B------:R-:W-:-:S04]  /*2820*/  ISETP.GT.AND P0, PT, R14, RZ, PT ;  /* 0x000000ff0e00720c */ /* 0x000fc80003f04270 */
[----:B------:R-:W-:-:S03]  /*2830*/  ISETP.GT.AND P2, PT, R0, RZ, P0 ;  /* 0x000000ff0000720c */ /* 0x000fc60000744270 */
[----:B------:R-:W-:Y:S10]  /*2840*/  @!P1 BRA `(.L_x_36) ;  /* 0x0000002c001c9947 */ /* 0x000ff40003800000 */
[----:B------:R-:W0:Y:S01]  /*2850*/  LDC.64 R104, c[0x0][0x5b8] ;  /* 0x00016e00ff687b82 */ /* 0x000e220000000a00 */
[----:B------:R-:W-:-:S07]  /*2860*/  ULDC.64 UR4, c[0x0][0x5c0] ;  /* 0x0001700000047ab9 */ /* 0x000fce0000000a00 */
[----:B------:R-:W1:Y:S08]  /*2870*/  LDC.64 R106, c[0x0][0x5b0] ;  /* 0x00016c00ff6a7b82 */ /* 0x000e700000000a00 */
[----:B------:R-:W2:Y:S01]  /*2880*/  LDC.64 R108, c[0x0][0x5a8] ;  /* 0x00016a00ff6c7b82 */ /* 0x000ea20000000a00 */
[-C--:B0-----:R-:W-:Y:S02]  /*2890*/  IMAD R4, R9, R104.reuse, RZ ;  /* 0x0000006809047224 */ /* 0x081fe400078e02ff */
[----:B------:R-:W-:-:S04]  /*28a0*/  IMAD.WIDE.U32 R2, R19, R104, R92 ;  /* 0x0000006813027225 */ /* 0x000fc800078e005c */
[----:B------:R-:W-:Y:S01]  /*28b0*/  IMAD R103, R19, R105, R4 ;  /* 0x0000006913677224 */ /* 0x000fe200078e0204 */
[----:B------:R-:W-:Y:S01]  /*28c0*/  IADD3 R4, P1, R10, R2, RZ ;  /* 0x000000020a047210 */ /* 0x000fe20007f3e0ff */
[----:B-1----:R-:W-:-:S03]  /*28d0*/  IMAD R2, R21, R106, RZ ;  /* 0x0000006a15027224 */ /* 0x002fc600078e02ff */
[----:B------:R-:W-:Y:S01]  /*28e0*/  IADD3.X R5, R11, R3, R103, P1, !PT ;  /* 0x000000030b057210 */ /* 0x000fe20000ffe467 */
[C---:B------:R-:W-:Y:S02]  /*28f0*/  IMAD R21, R20.reuse, R107, R2 ;  /* 0x0000006b14157224 */ /* 0x040fe400078e0202 */
[----:B------:R-:W-:-:S04]  /*2900*/  IMAD.WIDE.U32 R2, R20, R106, R4 ;  /* 0x0000006a14027225 */ /* 0x000fc800078e0004 */
[----:B------:R-:W-:Y:S01]  /*2910*/  IMAD.IADD R3, R3, 0x1, R21 ;  /* 0x0000000103037824 */ /* 0x000fe200078e0215 */
[----:B--2---:R-:W-:-:S04]  /*2920*/  LEA R8, P1, R2, R108, 0x2 ;  /* 0x0000006c02087211 */ /* 0x004fc800078210ff */
[----:B------:R-:W-:-:S05]  /*2930*/  LEA.HI.X R9, R2, R109, R3, 0x2, P1 ;  /* 0x0000006d02097211 */ /* 0x000fca00008f1403 */
[----:B------:R0:W2:Y:S01]  /*2940*/  @P2 LDG.E.LTC128B R15, desc[UR54][R8.64] ;  /* 0x00000036080f2981 */ /* 0x0000a2000c1e1920 */
[----:B------:R-:W-:Y:S01]  /*2950*/  IMAD.WIDE.U32 R2, R20, R106, R10 ;  /* 0x0000006a14027225 */ /* 0x000fe200078e000a */
[----:B------:R-:W-:Y:S01]  /*2960*/  LEA R6, P3, R102, UR4, 0x2 ;  /* 0x0000000466067c11 */ /* 0x000fe2000f8610ff */
[----:B------:R-:W-:Y:S01]  /*2970*/  BSSY B1, `(.L_x_37) ;  /* 0x0000014000017945 */ /* 0x000fe20003800000 */
[----:B------:R-:W-:Y:S02]  /*2980*/  IADD3 R12, P1, R92, R2, RZ ;  /* 0x000000025c0c7210 */ /* 0x000fe40007f3e0ff */
[----:B------:R-:W-:Y:S02]  /*2990*/  LEA.HI.X R7, R102, UR5, R7, 0x2, P3 ;  /* 0x0000000566077c11 */ /* 0x000fe400098f1407 */
[----:B------:R-:W-:Y:S01]  /*29a0*/  IADD3.X R13, R93, R21, R3, P1, !PT ;  /* 0x000000155d0d7210 */ /* 0x000fe20000ffe403 */
[----:B0-----:R-:W-:Y:S01]  /*29b0*/  IMAD.SHL.U32 R8, R106, 0x8, RZ ;  /* 0x000000086a087824 */ /* 0x001fe200078e00ff */
[----:B------:R-:W-:-:S02]  /*29c0*/  ISETP.GT.AND P1, PT, R14, 0x1, PT ;  /* 0x000000010e00780c */ /* 0x000fc40003f24270 */
[----:B------:R-:W-:Y:S01]  /*29d0*/  SHF.L.U64.HI R9, R106, 0x3, R107 ;  /* 0x000000036a097819 */ /* 0x000fe2000001026b */
[----:B------:R-:W-:Y:S01]  /*29e0*/  IMAD.WIDE.U32 R12, R19, R104, R12 ;  /* 0x00000068130c7225 */ /* 0x000fe200078e000c */
[----:B------:R-:W-:-:S03]  /*29f0*/  ISETP.GT.AND P3, PT, R0, RZ, P1 ;  /* 0x000000ff0000720c */ /* 0x000fc60000f64270 */
[----:B------:R-:W-:Y:S01]  /*2a00*/  IMAD.WIDE.U32 R8, R20, R106, R8 ;  /* 0x0000006a14087225 */ /* 0x000fe200078e0008 */
[----:B--2---:R-:W-:-:S05]  /*2a10*/  LOP3.LUT R2, R15, 0xffffe000, RZ, 0xc0, !PT ;  /* 0xffffe0000f027812 */ /* 0x004fca00078ec0ff */
[----:B------:R-:W-:Y:S01]  /*2a20*/  FMUL R3, R2, R89 ;  /* 0x0000005902037220 */ /* 0x000fe20000400000 */
[----:B------:R-:W-:-:S03]  /*2a30*/  LEA R2, P4, R12, R108, 0x2 ;  /* 0x0000006c0c027211 */ /* 0x000fc600078810ff */
[----:B------:R-:W-:Y:S01]  /*2a40*/  FFMA R105, R24, R88, R3 ;  /* 0x0000005818697223 */ /* 0x000fe20000000003 */
[----:B------:R-:W-:-:S04]  /*2a50*/  IMAD.IADD R3, R103, 0x1, R13 ;  /* 0x0000000167037824 */ /* 0x000fc800078e020d */
[----:B------:R-:W-:Y:S02]  /*2a60*/  F2FP.TF32.F32.PACK_B R105, R105 ;  /* 0x00000069ff69723e */ /* 0x000fe400024050ff */
[----:B------:R-:W-:-:S03]  /*2a70*/  LEA.HI.X R3, R12, R109, R3, 0x2, P4 ;  /* 0x0000006d0c037211 */ /* 0x000fc600020f1403 */
[----:B------:R0:W-:Y:S01]  /*2a80*/  @P2 STG.E desc[UR54][R6.64], R105 ;  /* 0x0000006906002986 */ /* 0x0001e2000c101936 */
[----:B------:R-:W-:Y:S05]  /*2a90*/  @!P3 BRA `(.L_x_38) ;  /* 0x000000000004b947 */ /* 0x000fea0003800000 */
[----:B------:R1:W5:Y:S02]  /*2aa0*/  LDG.E.LTC128B R15, desc[UR54][R2.64+0x4] ;  /* 0x00000436020f7981 */ /* 0x000364000c1e1920 */
.L_x_38:
[----:B------:R-:W-:Y:S05]  /*2ab0*/  BSYNC B1 ;  /* 0x0000000000017941 */ /* 0x000fea0003800000 */
.L_x_37:
[----:B-----5:R-:W-:Y:S01]  /*2ac0*/  LOP3.LUT R12, R15, 0xffffe000, RZ, 0xc0, !PT ;  /* 0xffffe0000f0c7812 */ /* 0x020fe200078ec0ff */
[----:B------:R-:W-:Y:S01]  /*2ad0*/  IMAD.IADD R21, R21, 0x1, R9 ;  /* 0x0000000115157824 */ /* 0x000fe200078e0209 */
[----:B------:R-:W-:Y:S02]  /*2ae0*/  IADD3 R4, P2, R4, R8, RZ ;  /* 0x0000000804047210 */ /* 0x000fe40007f5e0ff */
[----:B------:R-:W-:Y:S01]  /*2af0*/  ISETP.GT.AND P0, PT, R0, 0x8, P0 ;  /* 0x000000080000780c */ /* 0x000fe20000704270 */
[----:B------:R-:W-:Y:S02]  /*2b00*/  FMUL R12, R12, R89 ;  /* 0x000000590c0c7220 */ /* 0x000fe40000400000 */
[----:B------:R-:W-:Y:S02]  /*2b10*/  IMAD.X R5, R21, 0x1, R5, P2 ;  /* 0x0000000115057824 */ /* 0x000fe400010e0605 */
[----:B------:R-:W-:Y:S01]  /*2b20*/  FFMA R25, R25, R88, R12 ;  /* 0x0000005819197223 */ /* 0x000fe2000000000c */
[----:B------:R-:W-:-:S04]  /*2b30*/  LEA R12, P2, R4, R108, 0x2 ;  /* 0x0000006c040c7211 */ /* 0x000fc800078410ff */
[----:B------:R-:W-:Y:S01]  /*2b40*/  LEA.HI.X R13, R4, R109, R5, 0x2, P2 ;  /* 0x0000006d040d7211 */ /* 0x000fe200010f1405 */
[----:B------:R-:W-:Y:S01]  /*2b50*/  @P3 IMAD.MOV.U32 R4, RZ, RZ, R6 ;  /* 0x000000ffff043224 */ /* 0x000fe200078e0006 */
[----:B------:R-:W-:Y:S01]  /*2b60*/  F2FP.TF32.F32.PACK_B R25, R25 ;  /* 0x00000019ff19723e */ /* 0x000fe200024050ff */
[----:B------:R-:W-:-:S05]  /*2b70*/  @P3 IMAD.MOV.U32 R5, RZ, RZ, R7 ;  /* 0x000000ffff053224 */ /* 0x000fca00078e0007 */
[----:B------:R2:W-:Y:S04]  /*2b80*/  @P3 STG.E desc[UR54][R4.64+0x4], R25 ;  /* 0x0000041904003986 */ /* 0x0005e8000c101936 */
[----:B------:R-:W3:Y:S01]  /*2b90*/  @P0 LDG.E.LTC128B R15, desc[UR54][R12.64] ;  /* 0x000000360c0f0981 */ /* 0x000ee2000c1e1920 */
[----:B------:R-:W-:Y:S01]  /*2ba0*/  IADD3 R10, P2, P3, R92, R8, R10 ;  /* 0x000000085c0a7210 */ /* 0x000fe20007b5e00a */
[----:B------:R-:W-:Y:S01]  /*2bb0*/  BSSY B1, `(.L_x_39) ;  /* 0x0000011000017945 */ /* 0x000fe20003800000 */
[----:B------:R-:W-:Y:S02]  /*2bc0*/  ISETP.GT.AND P1, PT, R0, 0x8, P1 ;  /* 0x000000080000780c */ /* 0x000fe40000f24270 */
[----:B------:R-:W-:-:S03]  /*2bd0*/  IADD3.X R11, R93, R21, R11, P2, P3 ;  /* 0x000000155d0b7210 */ /* 0x000fc600017e640b */
[----:B------:R-:W-:Y:S01]  /*2be0*/  IMAD.WIDE.U32 R10, R19, R104, R10 ;  /* 0x00000068130a7225 */ /* 0x000fe200078e000a */
[----:B------:R-:W-:-:S03]  /*2bf0*/  SHF.L.U64.HI R19, R95, 0x2, R94 ;  /* 0x000000025f137819 */ /* 0x000fc6000001025e */
[----:B------:R-:W-:Y:S01]  /*2c00*/  IMAD.IADD R11, R103, 0x1, R11 ;  /* 0x00000001670b7824 */ /* 0x000fe200078e020b */
[----:B--2---:R-:W-:-:S04]  /*2c10*/  LEA R4, P3, R10, R108, 0x2 ;  /* 0x0000006c0a047211 */ /* 0x004fc800078610ff */
[----:B------:R-:W-:Y:S02]  /*2c20*/  LEA.HI.X R5, R10, R109, R11, 0x2, P3 ;  /* 0x0000006d0a057211 */ /* 0x000fe400018f140b */
[----:B---3--:R-:W-:-:S05]  /*2c30*/  LOP3.LUT R8, R15, 0xffffe000, RZ, 0xc0, !PT ;  /* 0xffffe0000f087812 */ /* 0x008fca00078ec0ff */
[----:B------:R-:W-:Y:S01]  /*2c40*/  FMUL R9, R8, R89 ;  /* 0x0000005908097220 */ /* 0x000fe20000400000 */
[----:B------:R-:W-:-:S03]  /*2c50*/  LEA R8, P2, R95, R6, 0x2 ;  /* 0x000000065f087211 */ /* 0x000fc600078410ff */
[----:B------:R-:W-:Y:S02]  /*2c60*/  FFMA R21, R26, R88, R9 ;  /* 0x000000581a157223 */ /* 0x000fe40000000009 */
[----:B------:R-:W-:-:S03]  /*2c70*/  IMAD.X R9, R19, 0x1, R7, P2 ;  /* 0x0000000113097824 */ /* 0x000fc600010e0607 */
[----:B------:R-:W-:-:S05]  /*2c80*/  F2FP.TF32.F32.PACK_B R21, R21 ;  /* 0x00000015ff15723e */ /* 0x000fca00024050ff */
[----:B------:R2:W-:Y:S01]  /*2c90*/  @P0 STG.E desc[UR54][R8.64], R21 ;  /* 0x0000001508000986 */ /* 0x0005e2000c101936 */
[----:B------:R-:W-:Y:S05]  /*2ca0*/  @!P1 BRA `(.L_x_40) ;  /* 0x0000000000049947 */ /* 0x000fea0003800000 */
[----:B------:R3:W5:Y:S02]  /*2cb0*/  LDG.E.LTC128B R15, desc[UR54][R4.64+0x4] ;  /* 0x00000436040f7981 */ /* 0x000764000c1e1920 */
.L_x_40:
[----:B------:R-:W-:Y:S05]  /*2cc0*/  BSYNC B1 ;  /* 0x0000000000017941 */ /* 0x000fea0003800000 */
.L_x_39:
[----:B-----5:R-:W-:Y:S01]  /*2cd0*/  LOP3.LUT R10, R15, 0xffffe000, RZ, 0xc0, !PT ;  /* 0xffffe0000f0a7812 */ /* 0x020fe200078ec0ff */
[----:B------:R-:W-:Y:S01]  /*2ce0*/  BSSY B1, `(.L_x_41) ;  /* 0x0000009000017945 */ /* 0x000fe20003800000 */
[----:B------:R-:W-:-:S03]  /*2cf0*/  ISETP.GT.AND P0, PT, R14, 0x8, PT ;  /* 0x000000080e00780c */ /* 0x000fc60003f04270 */
[----:B------:R-:W-:Y:S01]  /*2d00*/  FMUL R10, R10, R89 ;  /* 0x000000590a0a7220 */ /* 0x000fe20000400000 */
[----:B------:R-:W-:-:S03]  /*2d10*/  ISETP.GT.AND P2, PT, R0, RZ, P0 ;  /* 0x000000ff0000720c */ /* 0x000fc60000744270 */
[----:B------:R-:W-:-:S05]  /*2d20*/  FFMA R27, R27, R88, R10 ;  /* 0x000000581b1b7223 */ /* 0x000fca000000000a */
[----:B------:R-:W-:-:S05]  /*2d30*/  F2FP.TF32.F32.PACK_B R27, R27 ;  /* 0x0000001bff1b723e */ /* 0x000fca00024050ff */
[----:B------:R4:W-:Y:S01]  /*2d40*/  @P1 STG.E desc[UR54][R8.64+0x4], R27 ;  /* 0x0000041b08001986 */ /* 0x0009e2000c101936 */
[----:B------:R-:W-:Y:S05]  /*2d50*/  @!P2 BRA `(.L_x_42) ;  /* 0x000000000004a947 */ /* 0x000fea0003800000 */
[----:B------:R0:W5:Y:S02]  /*2d60*/  LDG.E.LTC128B R15, desc[UR54][R2.64+0x20] ;  /* 0x00002036020f7981 */ /* 0x000164000c1e1920 */
.L_x_42:
[----:B------:R-:W-:Y:S05]  /*2d70*/  BSYNC B1 ;  /* 0x0000000000017941 */ /* 0x000fea0003800000 */
.L_x_41:
        /* <DEDUP_REMOVED lines=10> */
.L_x_44:
[----:B------:R-:W-:Y:S05]  /*2e20*/  BSYNC B1 ;  /* 0x0000000000017941 */ /* 0x000fea0003800000 */
.L_x_43:
[----:B-----5:R-:W-:Y:S01]  /*2e30*/  LOP3.LUT R10, R15, 0xffffe000, RZ, 0xc0, !PT ;  /* 0xffffe0000f0a7812 */ /* 0x020fe200078ec0ff */
[----:B------:R-:W-:Y:S01]  /*2e40*/  BSSY B1, `(.L_x_45) ;  /* 0x0000008000017945 */ /* 0x000fe20003800000 */
[----:B------:R-:W-:-:S03]  /*2e50*/  ISETP.GT.AND P0, PT, R0, 0x8, P0 ;  /* 0x000000080000780c */ /* 0x000fc60000704270 */
[----:B------:R-:W-:-:S04]  /*2e60*/  FMUL R10, R10, R89 ;  /* 0x000000590a0a7220 */ /* 0x000fc80000400000 */
[----:B------:R-:W-:-:S05]  /*2e70*/  FFMA R29, R29, R88, R10 ;  /* 0x000000581d1d7223 */ /* 0x000fca000000000a */
[----:B------:R-:W-:-:S05]  /*2e80*/  F2FP.TF32.F32.PACK_B R29, R29 ;  /* 0x0000001dff1d723e */ /* 0x000fca00024050ff */
[----:B------:R0:W-:Y:S01]  /*2e90*/  @P3 STG.E desc[UR54][R6.64+0x24], R29 ;  /* 0x0000241d06003986 */ /* 0x0001e2000c101936 */
[----:B------:R-:W-:Y:S05]  /*2ea0*/  @!P0 BRA `(.L_x_46) ;  /* 0x0000000000048947 */ /* 0x000fea0003800000 */
[----:B------:R0:W5:Y:S02]  /*2eb0*/  LDG.E.LTC128B R15, desc[UR54][R4.64+0x20] ;  /* 0x00002036040f7981 */ /* 0x000164000c1e1920 */
.L_x_46:
[----:B------:R-:W-:Y:S05]  /*2ec0*/  BSYNC B1 ;  /* 0x0000000000017941 */ /* 0x000fea0003800000 */
.L_x_45:
[----:B-----5:R-:W-:Y:S01]  /*2ed0*/  LOP3.LUT R10, R15, 0xffffe000, RZ, 0xc0, !PT ;  /* 0xffffe0000f0a7812 */ /* 0x020fe200078ec0ff */
[----:B------:R-:W-:Y:S01]  /*2ee0*/  BSSY B1, `(.L_x_47) ;  /* 0x0000008000017945 */ /* 0x000fe20003800000 */
[----:B------:R-:W-:-:S03]  /*2ef0*/  ISETP.GT.AND P1, PT, R0, 0x8, P1 ;  /* 0x000000080000780c */ /* 0x000fc60000f24270 */
[----:B0-----:R-:W-:-:S04]  /*2f00*/  FMUL R11, R10, R89 ;  /* 0x000000590a0b7220 */ /* 0x001fc80000400000 */
[----:B------:R-:W-:-:S05]  /*2f10*/  FFMA R11, R30, R88, R11 ;  /* 0x000000581e0b7223 */ /* 0x000fca000000000b */
[----:B------:R-:W-:-:S05]  /*2f20*/  F2FP.TF32.F32.PACK_B R11, R11 ;  /* 0x0000000bff0b723e */ /* 0x000fca00024050ff */
[----:B------:R0:W-:Y:S01]  /*2f30*/  @P0 STG.E desc[UR54][R8.64+0x20], R11 ;  /* 0x0000200b08000986 */ /* 0x0001e2000c101936 */
[----:B------:R-:W-:Y:S05]  /*2f40*/  @!P1 BRA `(.L_x_48) ;  /* 0x0000000000049947 */ /* 0x000fea0003800000 */
[----:B------:R0:W5:Y:S02]  /*2f50*/  LDG.E.LTC128B R15, desc[UR54][R4.64+0x24] ;  /* 0x00002436040f7981 */ /* 0x000164000c1e1920 */
.L_x_48:
[----:B------:R-:W-:Y:S05]  /*2f60*/  BSYNC B1 ;  /* 0x0000000000017941 */ /* 0x000fea0003800000 */
.L_x_47:
        /* <DEDUP_REMOVED lines=10> */
.L_x_50:
[----:B------:R-:W-:Y:S05]  /*3010*/  BSYNC B1 ;  /* 0x0000000000017941 */ /* 0x000fea0003800000 */
.L_x_49:
[----:B-----5:R-:W-:Y:S01]  /*3020*/  LOP3.LUT R10, R15, 0xffffe000, RZ, 0xc0, !PT ;  /* 0xffffe0000f0a7812 */ /* 0x020fe200078ec0ff */
[----:B------:R-:W-:Y:S01]  /*3030*/  BSSY B1, `(.L_x_51) ;  /* 0x0000009000017945 */ /* 0x000fe20003800000 */
[----:B------:R-:W-:-:S03]  /*3040*/  ISETP.GT.AND P1, PT, R14, 0x11, PT ;  /* 0x000000110e00780c */ /* 0x000fc60003f24270 */
[----:B0-----:R-:W-:Y:S01]  /*3050*/  FMUL R11, R10, R89 ;  /* 0x000000590a0b7220 */ /* 0x001fe20000400000 */
[----:B------:R-:W-:-:S03]  /*3060*/  ISETP.GT.AND P3, PT, R0, RZ, P1 ;  /* 0x000000ff0000720c */ /* 0x000fc60000f64270 */
[----:B------:R-:W-:-:S05]  /*3070*/  FFMA R11, R32, R88, R11 ;  /* 0x00000058200b7223 */ /* 0x000fca000000000b */
[----:B------:R-:W-:-:S05]  /*3080*/  F2FP.TF32.F32.PACK_B R11, R11 ;  /* 0x0000000bff0b723e */ /* 0x000fca00024050ff */
[----:B------:R0:W-:Y:S01]  /*3090*/  @P2 STG.E desc[UR54][R6.64+0x40], R11 ;  /* 0x0000400b06002986 */ /* 0x0001e2000c101936 */
[----:B------:R-:W-:Y:S05]  /*30a0*/  @!P3 BRA `(.L_x_52) ;  /* 0x000000000004b947 */ /* 0x000fea0003800000 */
[----:B------:R0:W5:Y:S02]  /*30b0*/  LDG.E.LTC128B R15, desc[UR54][R2.64+0x44] ;  /* 0x00004436020f7981 */ /* 0x000164000c1e1920 */
.L_x_52:
[----:B------:R-:W-:Y:S05]  /*30c0*/  BSYNC B1 ;  /* 0x0000000000017941 */ /* 0x000fea0003800000 */
.L_x_51:
        /* <DEDUP_REMOVED lines=9> */
.L_x_54:
[----:B------:R-:W-:Y:S05]  /*3160*/  BSYNC B1 ;  /* 0x0000000000017941 */ /* 0x000fea0003800000 */
.L_x_53:
        /* <DEDUP_REMOVED lines=9> */
.L_x_56:
[----:B------:R-:W-:Y:S05]  /*3200*/  BSYNC B1 ;  /* 0x0000000000017941 */ /* 0x000fea0003800000 */
.L_x_55:
        /* <DEDUP_REMOVED lines=10> */
.L_x_58:
[----:B------:R-:W-:Y:S05]  /*32b0*/  BSYNC B1 ;  /* 0x0000000000017941 */ /* 0x000fea0003800000 */
.L_x_57:
        /* <DEDUP_REMOVED lines=10> */
.L_x_60:
[----:B------:R-:W-:Y:S05]  /*3360*/  BSYNC B1 ;  /* 0x0000000000017941 */ /* 0x000fea0003800000 */
.L_x_59:
        /* <DEDUP_REMOVED lines=9> */
.L_x_62:
[----:B------:R-:W-:Y:S05]  /*3400*/  BSYNC B1 ;  /* 0x0000000000017941 */ /* 0x000fea0003800000 */
.L_x_61:
        /* <DEDUP_REMOVED lines=9> */
.L_x_64:
[----:B------:R-:W-:Y:S05]  /*34a0*/  BSYNC B1 ;  /* 0x0000000000017941 */ /* 0x000fea0003800000 */
.L_x_63:
        /* <DEDUP_REMOVED lines=10> */
.L_x_66:
[----:B------:R-:W-:Y:S05]  /*3550*/  BSYNC B1 ;  /* 0x0000000000017941 */ /* 0x000fea0003800000 */
.L_x_65:
        /* <DEDUP_REMOVED lines=10> */
.L_x_68:
[----:B------:R-:W-:Y:S05]  /*3600*/  BSYNC B1 ;  /* 0x0000000000017941 */ /* 0x000fea0003800000 */
.L_x_67:
        /* <DEDUP_REMOVED lines=9> */
.L_x_70:
[----:B------:R-:W-:Y:S05]  /*36a0*/  BSYNC B1 ;  /* 0x0000000000017941 */ /* 0x000fea0003800000 */
.L_x_69:
        /* <DEDUP_REMOVED lines=9> */
.L_x_72:
[----:B------:R-:W-:Y:S05]  /*3740*/  BSYNC B1 ;  /* 0x0000000000017941 */ /* 0x000fea0003800000 */
.L_x_71:
        /* <DEDUP_REMOVED lines=10> */
.L_x_74:
[----:B------:R-:W-:Y:S05]  /*37f0*/  BSYNC B1 ;  /* 0x0000000000017941 */ /* 0x000fea0003800000 */
.L_x_73:
        /* <DEDUP_REMOVED lines=10> */
.L_x_76:
[----:B------:R-:W-:Y:S05]  /*38a0*/  BSYNC B1 ;  /* 0x0000000000017941 */ /* 0x000fea0003800000 */
.L_x_75:
        /* <DEDUP_REMOVED lines=9> */
.L_x_78:
[----:B------:R-:W-:Y:S05]  /*3940*/  BSYNC B1 ;  /* 0x0000000000017941 */ /* 0x000fea0003800000 */
.L_x_77:
        /* <DEDUP_REMOVED lines=9> */
.L_x_80:
[----:B------:R-:W-:Y:S05]  /*39e0*/  BSYNC B1 ;  /* 0x0000000000017941 */ /* 0x000fea0003800000 */
.L_x_79:
        /* <DEDUP_REMOVED lines=10> */
.L_x_82:
[----:B------:R-:W-:Y:S05]  /*3a90*/  BSYNC B1 ;  /* 0x0000000000017941 */ /* 0x000fea0003800000 */
.L_x_81:
        /* <DEDUP_REMOVED lines=10> */
.L_x_84:
[----:B------:R-:W-:Y:S05]  /*3b40*/  BSYNC B1 ;  /* 0x0000000000017941 */ /* 0x000fea0003800000 */
.L_x_83:
        /* <DEDUP_REMOVED lines=9> */
.L_x_86:
[----:B------:R-:W-:Y:S05]  /*3be0*/  BSYNC B1 ;  /* 0x0000000000017941 */ /* 0x000fea0003800000 */
.L_x_85:
        /* <DEDUP_REMOVED lines=9> */
.L_x_88:
[----:B------:R-:W-:Y:S05]  /*3c80*/  BSYNC B1 ;  /* 0x0000000000017941 */ /* 0x000fea0003800000 */
.L_x_87:
        /* <DEDUP_REMOVED lines=10> */
.L_x_90:
[----:B------:R-:W-:Y:S05]  /*3d30*/  BSYNC B1 ;  /* 0x0000000000017941 */ /* 0x000fea0003800000 */
.L_x_89:
        /* <DEDUP_REMOVED lines=10> */
.L_x_92:
[----:B------:R-:W-:Y:S05]  /*3de0*/  BSYNC B1 ;  /* 0x0000000000017941 */ /* 0x000fea0003800000 */
.L_x_91:
        /* <DEDUP_REMOVED lines=9> */
.L_x_94:
[----:B------:R-:W-:Y:S05]  /*3e80*/  BSYNC B1 ;  /* 0x0000000000017941 */ /* 0x000fea0003800000 */
.L_x_93:
        /* <DEDUP_REMOVED lines=9> */
.L_x_96:
[----:B------:R-:W-:Y:S05]  /*3f20*/  BSYNC B1 ;  /* 0x0000000000017941 */ /* 0x000fea0003800000 */
.L_x_95:
        /* <DEDUP_REMOVED lines=10> */
.L_x_98:
[----:B------:R-:W-:Y:S05]  /*3fd0*/  BSYNC B1 ;  /* 0x0000000000017941 */ /* 0x000fea0003800000 */
.L_x_97:
        /* <DEDUP_REMOVED lines=10> */
.L_x_100:
[----:B------:R-:W-:Y:S05]  /*4080*/  BSYNC B1 ;  /* 0x0000000000017941 */ /* 0x000fea0003800000 */
.L_x_99:
        /* <DEDUP_REMOVED lines=9> */
.L_x_102:
[----:B------:R-:W-:Y:S05]  /*4120*/  BSYNC B1 ;  /* 0x0000000000017941 */ /* 0x000fea0003800000 */
.L_x_101:
        /* <DEDUP_REMOVED lines=9> */
.L_x_104:
[----:B------:R-:W-:Y:S05]  /*41c0*/  BSYNC B1 ;  /* 0x0000000000017941 */ /* 0x000fea0003800000 */
.L_x_103:
        /* <DEDUP_REMOVED lines=10> */
.L_x_106:
[----:B------:R-:W-:Y:S05]  /*4270*/  BSYNC B1 ;  /* 0x0000000000017941 */ /* 0x000fea0003800000 */
.L_x_105:
        /* <DEDUP_REMOVED lines=10> */
.L_x_108:
[----:B------:R-:W-:Y:S05]  /*4320*/  BSYNC B1 ;  /* 0x0000000000017941 */ /* 0x000fea0003800000 */
.L_x_107:
        /* <DEDUP_REMOVED lines=9> */
.L_x_110:
[----:B------:R-:W-:Y:S05]  /*43c0*/  BSYNC B1 ;  /* 0x0000000000017941 */ /* 0x000fea0003800000 */
.L_x_109:
        /* <DEDUP_REMOVED lines=9> */
.L_x_112:
[----:B------:R-:W-:Y:S05]  /*4460*/  BSYNC B1 ;  /* 0x0000000000017941 */ /* 0x000fea0003800000 */
.L_x_111:
        /* <DEDUP_REMOVED lines=10> */
.L_x_114:
[----:B------:R-:W-:Y:S05]  /*4510*/  BSYNC B1 ;  /* 0x0000000000017941 */ /* 0x000fea0003800000 */
.L_x_113:
        /* <DEDUP_REMOVED lines=10> */
.L_x_116:
[----:B------:R-:W-:Y:S05]  /*45c0*/  BSYNC B1 ;  /* 0x0000000000017941 */ /* 0x000fea0003800000 */
.L_x_115:
        /* <DEDUP_REMOVED lines=9> */
.L_x_118:
[----:B------:R-:W-:Y:S05]  /*4660*/  BSYNC B1 ;  /* 0x0000000000017941 */ /* 0x000fea0003800000 */
.L_x_117:
        /* <DEDUP_REMOVED lines=9> */
.L_x_120:
[----:B------:R-:W-:Y:S05]  /*4700*/  BSYNC B1 ;  /* 0x0000000000017941 */ /* 0x000fea0003800000 */
.L_x_119:
        /* <DEDUP_REMOVED lines=10> */
.L_x_122:
[----:B------:R-:W-:Y:S05]  /*47b0*/  BSYNC B1 ;  /* 0x0000000000017941 */ /* 0x000fea0003800000 */
.L_x_121:
        /* <DEDUP_REMOVED lines=10> */
.L_x_124:
[----:B------:R-:W-:Y:S05]  /*4860*/  BSYNC B1 ;  /* 0x0000000000017941 */ /* 0x000fea0003800000 */
.L_x_123:
        /* <DEDUP_REMOVED lines=9> */
.L_x_126:
[----:B------:R-:W-:Y:S05]  /*4900*/  BSYNC B1 ;  /* 0x0000000000017941 */ /* 0x000fea0003800000 */
.L_x_125:
        /* <DEDUP_REMOVED lines=9> */
.L_x_128:
[----:B------:R-:W-:Y:S05]  /*49a0*/  BSYNC B1 ;  /* 0x0000000000017941 */ /* 0x000fea0003800000 */
.L_x_127:
        /* <DEDUP_REMOVED lines=10> */
.L_x_130:
[----:B------:R-:W-:Y:S05]  /*4a50*/  BSYNC B1 ;  /* 0x0000000000017941 */ /* 0x000fea0003800000 */
.L_x_129:
        /* <DEDUP_REMOVED lines=10> */
.L_x_132:
[----:B------:R-:W-:Y:S05]  /*4b00*/  BSYNC B1 ;  /* 0x0000000000017941 */ /* 0x000fea0003800000 */
.L_x_131:
        /* <DEDUP_REMOVED lines=9> */
.L_x_134:
[----:B------:R-:W-:Y:S05]  /*4ba0*/  BSYNC B1 ;  /* 0x0000000000017941 */ /* 0x000fea0003800000 */
.L_x_133:
        /* <DEDUP_REMOVED lines=9> */
.L_x_136:
[----:B------:R-:W-:Y:S05]  /*4c40*/  BSYNC B1 ;  /* 0x0000000000017941 */ /* 0x000fea0003800000 */
.L_x_135:
        /* <DEDUP_REMOVED lines=10> */
.L_x_138:
[----:B------:R-:W-:Y:S05]  /*4cf0*/  BSYNC B1 ;  /* 0x0000000000017941 */ /* 0x000fea0003800000 */
.L_x_137:
        /* <DEDUP_REMOVED lines=10> */
.L_x_140:
[----:B------:R-:W-:Y:S05]  /*4da0*/  BSYNC B1 ;  /* 0x0000000000017941 */ /* 0x000fea0003800000 */
.L_x_139:
        /* <DEDUP_REMOVED lines=9> */
.L_x_142:
[----:B------:R-:W-:Y:S05]  /*4e40*/  BSYNC B1 ;  /* 0x0000000000017941 */ /* 0x000fea0003800000 */
.L_x_141:
        /* <DEDUP_REMOVED lines=9> */
.L_x_144:
[----:B------:R-:W-:Y:S05]  /*4ee0*/  BSYNC B1 ;  /* 0x0000000000017941 */ /* 0x000fea0003800000 */
.L_x_143:
        /* <DEDUP_REMOVED lines=10> */
.L_x_146:
[----:B------:R-:W-:Y:S05]  /*4f90*/  BSYNC B1 ;  /* 0x0000000000017941 */ /* 0x000fea0003800000 */
.L_x_145:
        /* <DEDUP_REMOVED lines=10> */
.L_x_148:
[----:B------:R-:W-:Y:S05]  /*5040*/  BSYNC B1 ;  /* 0x0000000000017941 */ /* 0x000fea0003800000 */
.L_x_147:
        /* <DEDUP_REMOVED lines=9> */
.L_x_150:
[----:B------:R-:W-:Y:S05]  /*50e0*/  BSYNC B1 ;  /* 0x0000000000017941 */ /* 0x000fea0003800000 */
.L_x_149:
        /* <DEDUP_REMOVED lines=9> */
.L_x_152:
[----:B------:R-:W-:Y:S05]  /*5180*/  BSYNC B1 ;  /* 0x0000000000017941 */ /* 0x000fea0003800000 */
.L_x_151:
        /* <DEDUP_REMOVED lines=10> */
.L_x_154:
[----:B------:R-:W-:Y:S05]  /*5230*/  BSYNC B1 ;  /* 0x0000000000017941 */ /* 0x000fea0003800000 */
.L_x_153:
        /* <DEDUP_REMOVED lines=10> */
.L_x_156:
[----:B------:R-:W-:Y:S05]  /*52e0*/  BSYNC B1 ;  /* 0x0000000000017941 */ /* 0x000fea0003800000 */
.L_x_155:
[----:B01---5:R-:W-:Y:S01]  /*52f0*/  LOP3.LUT R2, R15, 0xffffe000, RZ, 0xc0, !PT ;  /* 0xffffe0000f027812 */ /* 0x023fe200078ec0ff */
        /* <DEDUP_REMOVED lines=8> */
.L_x_158:
[----:B------:R-:W-:Y:S05]  /*5380*/  BSYNC B1 ;  /* 0x0000000000017941 */ /* 0x000fea0003800000 */
.L_x_157:
[----:B-----5:R-:W-:Y:S01]  /*5390*/  LOP3.LUT R2, R15, 0xffffe000, RZ, 0xc0, !PT ;  /* 0xffffe0000f027812 */ /* 0x020fe200078ec0ff */
[----:B------:R-:W-:Y:S01]  /*53a0*/  BSSY B1, `(.L_x_159) ;  /* 0x000000a000017945 */ /* 0x000fe20003800000 */
[----:B------:R-:W-:-:S03]  /*53b0*/  ISETP.GT.AND P1, PT, R0, 0x8, P1 ;  /* 0x000000080000780c */ /* 0x000fc60000f24270 */
[----:B------:R-:W-:Y:S01]  /*53c0*/  FMUL R3, R2, R89 ;  /* 0x0000005902037220 */ /* 0x000fe20000400000 */
[----:B------:R-:W-:-:S03]  /*53d0*/  @P0 IMAD.MOV.U32 R2, RZ, RZ, R8 ;  /* 0x000000ffff020224 */ /* 0x000fc600078e0008 */
[----:B0-----:R-:W-:Y:S01]  /*53e0*/  FFMA R7, R86, R88, R3 ;  /* 0x0000005856077223 */ /* 0x001fe20000000003 */
[----:B------:R-:W-:-:S04]  /*53f0*/  @P0 IMAD.MOV.U32 R3, RZ, RZ, R9 ;  /* 0x000000ffff030224 */ /* 0x000fc800078e0009 */
[----:B------:R-:W-:-:S05]  /*5400*/  F2FP.TF32.F32.PACK_B R7, R7 ;  /* 0x00000007ff07723e */ /* 0x000fca00024050ff */
[----:B------:R0:W-:Y:S01]  /*5410*/  @P0 STG.E desc[UR54][R2.64+0x1e0], R7 ;  /* 0x0001e00702000986 */ /* 0x0001e2000c101936 */
[----:B------:R-:W-:Y:S05]  /*5420*/  @!P1 BRA `(.L_x_160) ;  /* 0x0000000000049947 */ /* 0x000fea0003800000 */
[----:B------:R0:W5:Y:S02]  /*5430*/  LDG.E.LTC128B R15, desc[UR54][R4.64+0x1e4] ;  /* 0x0001e436040f7981 */ /* 0x000164000c1e1920 */
.L_x_160:
[----:B------:R-:W-:Y:S05]  /*5440*/  BSYNC B1 ;  /* 0x0000000000017941 */ /* 0x000fea0003800000 */
.L_x_159:
[----:B------:R-:W-:Y:S05]  /*5450*/  @!P1 BRA `(.L_x_161) ;  /* 0x0000001000b09947 */ /* 0x000fea0003800000 */
[----:B-----5:R-:W-:-:S05]  /*5460*/  LOP3.LUT R0, R15, 0xffffe000, RZ, 0xc0, !PT ;  /* 0xffffe0000f007812 */ /* 0x020fca00078ec0ff */
[----:B------:R-:W-:-:S04]  /*5470*/  FMUL R0, R0, R89 ;  /* 0x0000005900007220 */ /* 0x000fc80000400000 */
[----:B------:R-:W-:-:S05]  /*5480*/  FFMA R87, R87, R88, R0 ;  /* 0x0000005857577223 */ /* 0x000fca0000000000 */
[----:B------:R-:W-:-:S05]  /*5490*/  F2FP.TF32.F32.PACK_B R87, R87 ;  /* 0x00000057ff57723e */ /* 0x000fca00024050ff */
[----:B------:R0:W-:Y:S01]  /*54a0*/  STG.E desc[UR54][R8.64+0x1e4], R87 ;  /* 0x0001e45708007986 */ /* 0x0001e2000c101936 */
[----:B------:R-:W-:Y:S05]  /*54b0*/  BRA `(.L_x_161) ;  /* 0x0000001000987947 */ /* 0x000fea0003800000 */
.L_x_36:
[----:B------:R-:W-:Y:S01]  /*54c0*/  ULDC.64 UR4, c[0x0][0x5c0] ;  /* 0x0001700000047ab9 */ /* 0x000fe20000000a00 */
[-C--:B------:R-:W-:Y:S01]  /*54d0*/  FMUL R9, R24, R88.reuse ;  /* 0x0000005818097220 */ /* 0x080fe20000400000 */
[----:B------:R-:W-:Y:S01]  /*54e0*/  LEA R2, P1, R102, UR4, 0x2 ;  /* 0x0000000466027c11 */ /* 0x000fe2000f8210ff */
[-C--:B------:R-:W-:Y:S01]  /*54f0*/  FMUL R25, R25, R88.reuse ;  /* 0x0000005819197220 */ /* 0x080fe20000400000 */
[----:B------:R-:W-:Y:S01]  /*5500*/  ISETP.GT.AND P3, PT, R14, 0x1, PT ;  /* 0x000000010e00780c */ /* 0x000fe20003f64270 */
[-C--:B------:R-:W-:Y:S01]  /*5510*/  FMUL R27, R27, R88.reuse ;  /* 0x000000581b1b7220 */ /* 0x080fe20000400000 */
[----:B------:R-:W-:Y:S01]  /*5520*/  F2FP.TF32.F32.PACK_B R9, R9 ;  /* 0x00000009ff09723e */ /* 0x000fe200024050ff */
[-C--:B------:R-:W-:Y:S01]  /*5530*/  FMUL R29, R29, R88.reuse ;  /* 0x000000581d1d7220 */ /* 0x080fe20000400000 */
[----:B------:R-:W-:Y:S01]  /*5540*/  LEA.HI.X R3, R102, UR5, R7, 0x2, P1 ;  /* 0x0000000566037c11 */ /* 0x000fe200088f1407 */
[-C--:B------:R-:W-:Y:S01]  /*5550*/  FMUL R7, R26, R88.reuse ;  /* 0x000000581a077220 */ /* 0x080fe20000400000 */
[----:B------:R-:W-:Y:S01]  /*5560*/  ISETP.GT.AND P1, PT, R0, RZ, P3 ;  /* 0x000000ff0000720c */ /* 0x000fe20001f24270 */
[-C--:B------:R-:W-:Y:S01]  /*5570*/  FMUL R11, R30, R88.reuse ;  /* 0x000000581e0b7220 */ /* 0x080fe20000400000 */
[----:B------:R-:W-:Y:S01]  /*5580*/  F2FP.TF32.F32.PACK_B R25, R25 ;  /* 0x00000019ff19723e */ /* 0x000fe200024050ff */
[----:B------:R0:W-:Y:S01]  /*5590*/  @P2 STG.E desc[UR54][R2.64], R9 ;  /* 0x0000000902002986 */ /* 0x0001e2000c101936 */
[----:B------:R-:W-:Y:S01]  /*55a0*/  ISETP.GT.AND P2, PT, R0, 0x8, P0 ;  /* 0x000000080000780c */ /* 0x000fe20000744270 */
[-C--:B------:R-:W-:Y:S01]  /*55b0*/  FMUL R31, R31, R88.reuse ;  /* 0x000000581f1f7220 */ /* 0x080fe20000400000 */
[----:B------:R-:W-:Y:S01]  /*55c0*/  ISETP.GT.AND P0, PT, R14, 0x8, PT ;  /* 0x000000080e00780c */ /* 0x000fe20003f04270 */
[-C--:B------:R-:W-:Y:S01]  /*55d0*/  FMUL R33, R33, R88.reuse ;  /* 0x0000005821217220 */ /* 0x080fe20000400000 */
[----:B------:R-:W-:Y:S01]  /*55e0*/  SHF.L.U64.HI R5, R95, 0x2, R94 ;  /* 0x000000025f057819 */ /* 0x000fe2000001025e */
[----:B------:R-:W-:Y:S01]  /*55f0*/  FMUL R35, R35, R88 ;  /* 0x0000005823237220 */ /* 0x000fe20000400000 */
[----:B------:R-:W-:Y:S01]  /*5600*/  LEA R4, P4, R95, R2, 0x2 ;  /* 0x000000025f047211 */ /* 0x000fe200078810ff */
[-C--:B------:R-:W-:Y:S01]  /*5610*/  FMUL R37, R37, R88.reuse ;  /* 0x0000005825257220 */ /* 0x080fe20000400000 */
[C---:B------:R-:W-:Y:S01]  /*5620*/  ISETP.GT.AND P3, PT, R0.reuse, 0x8, P3 ;  /* 0x000000080000780c */ /* 0x040fe20001f64270 */
[----:B------:R-:W-:Y:S01]  /*5630*/  @P1 STG.E desc[UR54][R2.64+0x4], R25 ;  /* 0x0000041902001986 */ /* 0x000fe2000c101936 */
[----:B------:R-:W-:Y:S01]  /*5640*/  ISETP.GT.AND P5, PT, R0, RZ, P0 ;  /* 0x000000ff0000720c */ /* 0x000fe200007a4270 */
[----:B------:R-:W-:Y:S01]  /*5650*/  IMAD.X R5, R5, 0x1, R3, P4 ;  /* 0x0000000105057824 */ /* 0x000fe200020e0603 */
[----:B------:R-:W-:Y:S01]  /*5660*/  F2FP.TF32.F32.PACK_B R7, R7 ;  /* 0x00000007ff07723e */ /* 0x000fe200024050ff */
[-C--:B0-----:R-:W-:Y:S01]  /*5670*/  FMUL R9, R28, R88.reuse ;  /* 0x000000581c097220 */ /* 0x081fe20000400000 */
[----:B------:R-:W-:Y:S01]  /*5680*/  ISETP.GT.AND P1, PT, R14, 0x9, PT ;  /* 0x000000090e00780c */ /* 0x000fe20003f24270 */
[-C--:B------:R-:W-:Y:S01]  /*5690*/  FMUL R39, R39, R88.reuse ;  /* 0x0000005827277220 */ /* 0x080fe20000400000 */
[----:B------:R-:W-:Y:S01]  /*56a0*/  F2FP.TF32.F32.PACK_B R27, R27 ;  /* 0x0000001bff1b723e */ /* 0x000fe200024050ff */
[----:B------:R0:W-:Y:S01]  /*56b0*/  @P2 STG.E desc[UR54][R4.64], R7 ;  /* 0x0000000704002986 */ /* 0x0001e2000c101936 */
[----:B------:R-:W-:Y:S01]  /*56c0*/  F2FP.TF32.F32.PACK_B R9, R9 ;  /* 0x00000009ff09723e */ /* 0x000fe200024050ff */
[-C--:B------:R-:W-:Y:S01]  /*56d0*/  FMUL R41, R41, R88.reuse ;  /* 0x0000005829297220 */ /* 0x080fe20000400000 */
[C---:B------:R-:W-:Y:S01]  /*56e0*/  ISETP.GT.AND P4, PT, R0.reuse, RZ, P1 ;  /* 0x000000ff0000720c */ /* 0x040fe20000f84270 */
[----:B------:R-:W-:Y:S01]  /*56f0*/  @P3 STG.E desc[UR54][R4.64+0x4], R27 ;  /* 0x0000041b04003986 */ /* 0x000fe2000c101936 */
[----:B------:R-:W-:Y:S01]  /*5700*/  ISETP.GT.AND P2, PT, R0, 0x8, P0 ;  /* 0x000000080000780c */ /* 0x000fe20000744270 */
[-C--:B------:R-:W-:Y:S01]  /*5710*/  FMUL R43, R43, R88.reuse ;  /* 0x000000582b2b7220 */ /* 0x080fe20000400000 */
[----:B------:R-:W-:Y:S01]  /*5720*/  ISETP.GT.AND P0, PT, R14, 0x10, PT ;  /* 0x000000100e00780c */ /* 0x000fe20003f04270 */
[----:B------:R1:W-:Y:S01]  /*5730*/  @P5 STG.E desc[UR54][R2.64+0x20], R9 ;  /* 0x0000200902005986 */ /* 0x0003e2000c101936 */
[C---:B------:R-:W-:Y:S01]  /*5740*/  ISETP.GT.AND P3, PT, R0.reuse, 0x8, P1 ;  /* 0x000000080000780c */ /* 0x040fe20000f64270 */
[-C--:B------:R-:W-:Y:S01]  /*5750*/  FMUL R45, R45, R88.reuse ;  /* 0x000000582d2d7220 */ /* 0x080fe20000400000 */
[----:B------:R-:W-:Y:S01]  /*5760*/  ISETP.GT.AND P5, PT, R0, RZ, P0 ;  /* 0x000000ff0000720c */ /* 0x000fe200007a4270 */
[-C--:B0-----:R-:W-:Y:S01]  /*5770*/  FMUL R7, R32, R88.reuse ;  /* 0x0000005820077220 */ /* 0x081fe20000400000 */
[----:B------:R-:W-:Y:S01]  /*5780*/  F2FP.TF32.F32.PACK_B R29, R29 ;  /* 0x0000001dff1d723e */ /* 0x000fe200024050ff */
[-C--:B------:R-:W-:Y:S01]  /*5790*/  FMUL R47, R47, R88.reuse ;  /* 0x000000582f2f7220 */ /* 0x080fe20000400000 */
[----:B------:R-:W-:Y:S01]  /*57a0*/  F2FP.TF32.F32.PACK_B R11, R11 ;  /* 0x0000000bff0b723e */ /* 0x000fe200024050ff */
[-C--:B------:R-:W-:Y:S01]  /*57b0*/  FMUL R49, R49, R88.reuse ;  /* 0x0000005831317220 */ /* 0x080fe20000400000 */
[----:B------:R-:W-:Y:S01]  /*57c0*/  ISETP.GT.AND P1, PT, R14, 0x11, PT ;  /* 0x000000110e00780c */ /* 0x000fe20003f24270 */
[----:B------:R-:W-:Y:S01]  /*57d0*/  @P4 STG.E desc[UR54][R2.64+0x24], R29 ;  /* 0x0000241d02004986 */ /* 0x000fe2000c101936 */
[----:B------:R-:W-:Y:S01]  /*57e0*/  F2FP.TF32.F32.PACK_B R31, R31 ;  /* 0x0000001fff1f723e */ /* 0x000fe200024050ff */
[-C--:B-1----:R-:W-:Y:S01]  /*57f0*/  FMUL R9, R34, R88.reuse ;  /* 0x0000005822097220 */ /* 0x082fe20000400000 */
[----:B------:R-:W-:Y:S01]  /*5800*/  F2FP.TF32.F32.PACK_B R7, R7 ;  /* 0x00000007ff07723e */ /* 0x000fe200024050ff */
[----:B------:R0:W-:Y:S01]  /*5810*/  @P2 STG.E desc[UR54][R4.64+0x20], R11 ;  /* 0x0000200b04002986 */ /* 0x0001e2000c101936 */
[C---:B------:R-:W-:Y:S01]  /*5820*/  ISETP.GT.AND P4, PT, R0.reuse, RZ, P1 ;  /* 0x000000ff0000720c */ /* 0x040fe20000f84270 */
[-C--:B------:R-:W-:Y:S01]  /*5830*/  FMUL R51, R51, R88.reuse ;  /* 0x0000005833337220 */ /* 0x080fe20000400000 */
[----:B------:R-:W-:Y:S01]  /*5840*/  ISETP.GT.AND P2, PT, R0, 0x8, P0 ;  /* 0x000000080000780c */ /* 0x000fe20000744270 */
[----:B------:R-:W-:Y:S01]  /*5850*/  @P3 STG.E desc[UR54][R4.64+0x24], R31 ;  /* 0x0000241f04003986 */ /* 0x000fe2000c101936 */
[----:B------:R-:W-:Y:S01]  /*5860*/  ISETP.GT.AND P0, PT, R14, 0x18, PT ;  /* 0x000000180e00780c */ /* 0x000fe20003f04270 */
[-C--:B------:R-:W-:Y:S01]  /*5870*/  FMUL R53, R53, R88.reuse ;  /* 0x0000005835357220 */ /* 0x080fe20000400000 */
[C---:B------:R-:W-:Y:S01]  /*5880*/  ISETP.GT.AND P3, PT, R0.reuse, 0x8, P1 ;  /* 0x000000080000780c */ /* 0x040fe20000f64270 */
[----:B------:R1:W-:Y:S01]  /*5890*/  @P5 STG.E desc[UR54][R2.64+0x40], R7 ;  /* 0x0000400702005986 */ /* 0x0003e2000c101936 */
[----:B------:R-:W-:Y:S01]  /*58a0*/  ISETP.GT.AND P5, PT, R0, RZ, P0 ;  /* 0x000000ff0000720c */ /* 0x000fe200007a4270 */
[-C--:B------:R-:W-:Y:S01]  /*58b0*/  FMUL R55, R55, R88.reuse ;  /* 0x0000005837377220 */ /* 0x080fe20000400000 */
[----:B------:R-:W-:Y:S01]  /*58c0*/  F2FP.TF32.F32.PACK_B R33, R33 ;  /* 0x00000021ff21723e */ /* 0x000fe200024050ff */
[-C--:B0-----:R-:W-:Y:S01]  /*58d0*/  FMUL R11, R38, R88.reuse ;  /* 0x00000058260b7220 */ /* 0x081fe20000400000 */
[----:B------:R-:W-:Y:S01]  /*58e0*/  F2FP.TF32.F32.PACK_B R9, R9 ;  /* 0x00000009ff09723e */ /* 0x000fe200024050ff */
[-C--:B------:R-:W-:Y:S01]  /*58f0*/  FMUL R57, R57, R88.reuse ;  /* 0x0000005839397220 */ /* 0x080fe20000400000 */
[----:B------:R-:W-:Y:S01]  /*5900*/  ISETP.GT.AND P1, PT, R14, 0x19, PT ;  /* 0x000000190e00780c */ /* 0x000fe20003f24270 */
[----:B------:R-:W-:Y:S01]  /*5910*/  @P4 STG.E desc[UR54][R2.64+0x44], R33 ;  /* 0x0000442102004986 */ /* 0x000fe2000c101936 */
[----:B------:R-:W-:Y:S01]  /*5920*/  F2FP.TF32.F32.PACK_B R35, R35 ;  /* 0x00000023ff23723e */ /* 0x000fe200024050ff */
[-C--:B------:R-:W-:Y:S01]  /*5930*/  FMUL R59, R59, R88.reuse ;  /* 0x000000583b3b7220 */ /* 0x080fe20000400000 */
[----:B------:R-:W-:Y:S01]  /*5940*/  ISETP.GT.AND P4, PT, R0, RZ, P1 ;  /* 0x000000ff0000720c */ /* 0x000fe20000f84270 */
[-C--:B-1----:R-:W-:Y:S01]  /*5950*/  FMUL R7, R36, R88.reuse ;  /* 0x0000005824077220 */ /* 0x082fe20000400000 */
[----:B------:R0:W-:Y:S01]  /*5960*/  @P2 STG.E desc[UR54][R4.64+0x40], R9 ;  /* 0x0000400904002986 */ /* 0x0001e2000c101936 */
[----:B------:R-:W-:Y:S01]  /*5970*/  ISETP.GT.AND P2, PT, R0, 0x8, P0 ;  /* 0x000000080000780c */ /* 0x000fe20000744270 */
[-C--:B------:R-:W-:Y:S01]  /*5980*/  FMUL R61, R61, R88.reuse ;  /* 0x000000583d3d7220 */ /* 0x080fe20000400000 */
[----:B------:R-:W-:Y:S01]  /*5990*/  ISETP.GT.AND P0, PT, R14, 0x20, PT ;  /* 0x000000200e00780c */ /* 0x000fe20003f04270 */
[----:B------:R-:W-:Y:S01]  /*59a0*/  @P3 STG.E desc[UR54][R4.64+0x44], R35 ;  /* 0x0000442304003986 */ /* 0x000fe2000c101936 */
[----:B------:R-:W-:Y:S01]  /*59b0*/  F2FP.TF32.F32.PACK_B R7, R7 ;  /* 0x00000007ff07723e */ /* 0x000fe200024050ff */
[-C--:B------:R-:W-:Y:S01]  /*59c0*/  FMUL R63, R63, R88.reuse ;  /* 0x000000583f3f7220 */ /* 0x080fe20000400000 */
[C---:B------:R-:W-:Y:S01]  /*59d0*/  ISETP.GT.AND P3, PT, R0.reuse, 0x8, P1 ;  /* 0x000000080000780c */ /* 0x040fe20000f64270 */
[-C--:B------:R-:W-:Y:S01]  /*59e0*/  FMUL R65, R65, R88.reuse ;  /* 0x0000005841417220 */ /* 0x080fe20000400000 */
[----:B------:R-:W-:Y:S01]  /*59f0*/  F2FP.TF32.F32.PACK_B R37, R37 ;  /* 0x00000025ff25723e */ /* 0x000fe200024050ff */
[----:B------:R1:W-:Y:S01]  /*5a00*/  @P5 STG.E desc[UR54][R2.64+0x60], R7 ;  /* 0x0000600702005986 */ /* 0x0003e2000c101936 */
[----:B------:R-:W-:Y:S01]  /*5a10*/  ISETP.GT.AND P5, PT, R0, RZ, P0 ;  /* 0x000000ff0000720c */ /* 0x000fe200007a4270 */
[-C--:B0-----:R-:W-:Y:S01]  /*5a20*/  FMUL R9, R42, R88.reuse ;  /* 0x000000582a097220 */ /* 0x081fe20000400000 */
[----:B------:R-:W-:Y:S01]  /*5a30*/  F2FP.TF32.F32.PACK_B R11, R11 ;  /* 0x0000000bff0b723e */ /* 0x000fe200024050ff */
[----:B------:R-:W-:Y:S01]  /*5a40*/  @P4 STG.E desc[UR54][R2.64+0x64], R37 ;  /* 0x0000642502004986 */ /* 0x000fe2000c101936 */
[----:B------:R-:W-:Y:S01]  /*5a50*/  ISETP.GT.AND P1, PT, R14, 0x21, PT ;  /* 0x000000210e00780c */ /* 0x000fe20003f24270 */
[-C--:B------:R-:W-:Y:S01]  /*5a60*/  FMUL R67, R67, R88.reuse ;  /* 0x0000005843437220 */ /* 0x080fe20000400000 */
[----:B------:R-:W-:Y:S01]  /*5a70*/  F2FP.TF32.F32.PACK_B R39, R39 ;  /* 0x00000027ff27723e */ /* 0x000fe200024050ff */
[----:B------:R0:W-:Y:S01]  /*5a80*/  @P2 STG.E desc[UR54][R4.64+0x60], R11 ;  /* 0x0000600b04002986 */ /* 0x0001e2000c101936 */
[C---:B------:R-:W-:Y:S01]  /*5a90*/  ISETP.GT.AND P4, PT, R0.reuse, RZ, P1 ;  /* 0x000000ff0000720c */ /* 0x040fe20000f84270 */
[-C--:B------:R-:W-:Y:S01]  /*5aa0*/  FMUL R69, R69, R88.reuse ;  /* 0x0000005845457220 */ /* 0x080fe20000400000 */
[----:B------:R-:W-:Y:S01]  /*5ab0*/  ISETP.GT.AND P2, PT, R0, 0x8, P0 ;  /* 0x000000080000780c */ /* 0x000fe20000744270 */
[-C--:B-1----:R-:W-:Y:S01]  /*5ac0*/  FMUL R7, R40, R88.reuse ;  /* 0x0000005828077220 */ /* 0x082fe20000400000 */
[----:B------:R-:W-:Y:S01]  /*5ad0*/  ISETP.GT.AND P0, PT, R14, 0x28, PT ;  /* 0x000000280e00780c */ /* 0x000fe20003f04270 */
[----:B------:R-:W-:Y:S01]  /*5ae0*/  @P3 STG.E desc[UR54][R4.64+0x64], R39 ;  /* 0x0000642704003986 */ /* 0x000fe2000c101936 */
[----:B------:R-:W-:Y:S01]  /*5af0*/  ISETP.GT.AND P3, PT, R0, 0x8, P1 ;  /* 0x000000080000780c */ /* 0x000fe20000f64270 */
[-C--:B------:R-:W-:Y:S01]  /*5b00*/  FMUL R71, R71, R88.reuse ;  /* 0x0000005847477220 */ /* 0x080fe20000400000 */
[----:B------:R-:W-:Y:S01]  /*5b10*/  F2FP.TF32.F32.PACK_B R7, R7 ;  /* 0x00000007ff07723e */ /* 0x000fe200024050ff */
[-C--:B------:R-:W-:Y:S01]  /*5b20*/  FMUL R73, R73, R88.reuse ;  /* 0x0000005849497220 */ /* 0x080fe20000400000 */
[----:B------:R-:W-:Y:S01]  /*5b30*/  F2FP.TF32.F32.PACK_B R41, R41 ;  /* 0x00000029ff29723e */ /* 0x000fe200024050ff */
[-C--:B0-----:R-:W-:Y:S01]  /*5b40*/  FMUL R11, R46, R88.reuse ;  /* 0x000000582e0b7220 */ /* 0x081fe20000400000 */
[----:B------:R-:W-:Y:S01]  /*5b50*/  F2FP.TF32.F32.PACK_B R9, R9 ;  /* 0x00000009ff09723e */ /* 0x000fe200024050ff */
[----:B------:R0:W-:Y:S01]  /*5b60*/  @P5 STG.E desc[UR54][R2.64+0x80], R7 ;  /* 0x0000800702005986 */ /* 0x0001e2000c101936 */
[----:B------:R-:W-:Y:S01]  /*5b70*/  ISETP.GT.AND P5, PT, R0, RZ, P0 ;  /* 0x000000ff0000720c */ /* 0x000fe200007a4270 */
[-C--:B------:R-:W-:Y:S01]  /*5b80*/  FMUL R75, R75, R88.reuse ;  /* 0x000000584b4b7220 */ /* 0x080fe20000400000 */
[----:B------:R-:W-:Y:S01]  /*5b90*/  ISETP.GT.AND P1, PT, R14, 0x29, PT ;  /* 0x000000290e00780c */ /* 0x000fe20003f24270 */
[----:B------:R-:W-:Y:S01]  /*5ba0*/  @P4 STG.E desc[UR54][R2.64+0x84], R41 ;  /* 0x0000842902004986 */ /* 0x000fe2000c101936 */
[----:B------:R-:W-:Y:S01]  /*5bb0*/  F2FP.TF32.F32.PACK_B R43, R43 ;  /* 0x0000002bff2b723e */ /* 0x000fe200024050ff */
[-C--:B------:R-:W-:Y:S01]  /*5bc0*/  FMUL R77, R77, R88.reuse ;  /* 0x000000584d4d7220 */ /* 0x080fe20000400000 */
[C---:B------:R-:W-:Y:S01]  /*5bd0*/  ISETP.GT.AND P4, PT, R0.reuse, RZ, P1 ;  /* 0x000000ff0000720c */ /* 0x040fe20000f84270 */
[----:B------:R1:W-:Y:S01]  /*5be0*/  @P2 STG.E desc[UR54][R4.64+0x80], R9 ;  /* 0x0000800904002986 */ /* 0x0003e2000c101936 */
[----:B------:R-:W-:Y:S01]  /*5bf0*/  ISETP.GT.AND P2, PT, R0, 0x8, P0 ;  /* 0x000000080000780c */ /* 0x000fe20000744270 */
[-C--:B------:R-:W-:Y:S01]  /*5c00*/  FMUL R79, R79, R88.reuse ;  /* 0x000000584f4f7220 */ /* 0x080fe20000400000 */
[----:B------:R-:W-:Y:S01]  /*5c10*/  ISETP.GT.AND P0, PT, R14, 0x30, PT ;  /* 0x000000300e00780c */ /* 0x000fe20003f04270 */
[-C--:B0-----:R-:W-:Y:S01]  /*5c20*/  FMUL R7, R44, R88.reuse ;  /* 0x000000582c077220 */ /* 0x081fe20000400000 */
[----:B------:R-:W-:Y:S01]  /*5c30*/  @P3 STG.E desc[UR54][R4.64+0x84], R43 ;  /* 0x0000842b04003986 */ /* 0x000fe2000c101936 */
[----:B------:R-:W-:Y:S01]  /*5c40*/  ISETP.GT.AND P3, PT, R0, 0x8, P1 ;  /* 0x000000080000780c */ /* 0x000fe20000f64270 */
[-C--:B------:R-:W-:Y:S01]  /*5c50*/  FMUL R81, R81, R88.reuse ;  /* 0x0000005851517220 */ /* 0x080fe20000400000 */
[----:B------:R-:W-:Y:S01]  /*5c60*/  F2FP.TF32.F32.PACK_B R45, R45 ;  /* 0x0000002dff2d723e */ /* 0x000fe200024050ff */
[-C--:B------:R-:W-:Y:S01]  /*5c70*/  FMUL R83, R83, R88.reuse ;  /* 0x0000005853537220 */ /* 0x080fe20000400000 */
[----:B------:R-:W-:Y:S01]  /*5c80*/  F2FP.TF32.F32.PACK_B R7, R7 ;  /* 0x00000007ff07723e */ /* 0x000fe200024050ff */
[-C--:B------:R-:W-:Y:S01]  /*5c90*/  FMUL R13, R84, R88.reuse ;  /* 0x00000058540d7220 */ /* 0x080fe20000400000 */
[----:B------:R-:W-:Y:S01]  /*5ca0*/  F2FP.TF32.F32.PACK_B R11, R11 ;  /* 0x0000000bff0b723e */ /* 0x000fe200024050ff */
[-C--:B-1----:R-:W-:Y:S01]  /*5cb0*/  FMUL R9, R50, R88.reuse ;  /* 0x0000005832097220 */ /* 0x082fe20000400000 */
[----:B------:R-:W-:Y:S01]  /*5cc0*/  ISETP.GT.AND P1, PT, R14, 0x31, PT ;  /* 0x000000310e00780c */ /* 0x000fe20003f24270 */
[----:B------:R0:W-:Y:S01]  /*5cd0*/  @P5 STG.E desc[UR54][R2.64+0xa0], R7 ;  /* 0x0000a00702005986 */ /* 0x0001e2000c101936 */
[C---:B------:R-:W-:Y:S01]  /*5ce0*/  ISETP.GT.AND P5, PT, R0.reuse, RZ, P0 ;  /* 0x000000ff0000720c */ /* 0x040fe200007a4270 */
[-C--:B------:R-:W-:Y:S01]  /*5cf0*/  FMUL R85, R85, R88.reuse ;  /* 0x0000005855557220 */ /* 0x080fe20000400000 */
[----:B------:R-:W-:Y:S01]  /*5d00*/  F2FP.TF32.F32.PACK_B R47, R47 ;  /* 0x0000002fff2f723e */ /* 0x000fe200024050ff */
[----:B------:R-:W-:Y:S01]  /*5d10*/  @P4 STG.E desc[UR54][R2.64+0xa4], R45 ;  /* 0x0000a42d02004986 */ /* 0x000fe2000c101936 */
[----:B------:R-:W-:Y:S01]  /*5d20*/  ISETP.GT.AND P4, PT, R0, RZ, P1 ;  /* 0x000000ff0000720c */ /* 0x000fe20000f84270 */
[-C--:B------:R-:W-:Y:S01]  /*5d30*/  FMUL R15, R86, R88.reuse ;  /* 0x00000058560f7220 */ /* 0x080fe20000400000 */
[----:B------:R-:W-:Y:S01]  /*5d40*/  F2FP.TF32.F32.PACK_B R49, R49 ;  /* 0x00000031ff31723e */ /* 0x000fe200024050ff */
[----:B------:R1:W-:Y:S01]  /*5d50*/  @P2 STG.E desc[UR54][R4.64+0xa0], R11 ;  /* 0x0000a00b04002986 */ /* 0x0003e2000c101936 */
[----:B------:R-:W-:Y:S01]  /*5d60*/  ISETP.GT.AND P2, PT, R0, 0x8, P0 ;  /* 0x000000080000780c */ /* 0x000fe20000744270 */
[-C--:B------:R-:W-:Y:S01]  /*5d70*/  FMUL R87, R87, R88.reuse ;  /* 0x0000005857577220 */ /* 0x080fe20000400000 */
[----:B------:R-:W-:Y:S01]  /*5d80*/  ISETP.GT.AND P0, PT, R14, 0x38, PT ;  /* 0x000000380e00780c */ /* 0x000fe20003f04270 */
[----:B0-----:R-:W-:Y:S01]  /*5d90*/  FMUL R7, R48, R88 ;  /* 0x0000005830077220 */ /* 0x001fe20000400000 */
[----:B------:R-:W-:Y:S01]  /*5da0*/  @P3 STG.E desc[UR54][R4.64+0xa4], R47 ;  /* 0x0000a42f04003986 */ /* 0x000fe2000c101936 */
[----:B------:R-:W-:-:S02]  /*5db0*/  ISETP.GT.AND P3, PT, R0, 0x8, P1 ;  /* 0x000000080000780c */ /* 0x000fc40000f64270 */
[----:B------:R-:W-:Y:S02]  /*5dc0*/  F2FP.TF32.F32.PACK_B R9, R9 ;  /* 0x00000009ff09723e */ /* 0x000fe400024050ff */
[----:B------:R-:W-:Y:S02]  /*5dd0*/  F2FP.TF32.F32.PACK_B R7, R7 ;  /* 0x00000007ff07723e */ /* 0x000fe400024050ff */
[----:B------:R-:W-:Y:S01]  /*5de0*/  ISETP.GT.AND P1, PT, R14, 0x39, PT ;  /* 0x000000390e00780c */ /* 0x000fe20003f24270 */
[----:B-1----:R-:W-:Y:S01]  /*5df0*/  FMUL R11, R54, R88 ;  /* 0x00000058360b7220 */ /* 0x002fe20000400000 */
[----:B------:R-:W-:Y:S01]  /*5e00*/  F2FP.TF32.F32.PACK_B R51, R51 ;  /* 0x00000033ff33723e */ /* 0x000fe200024050ff */
[----:B------:R0:W-:Y:S01]  /*5e10*/  @P5 STG.E desc[UR54][R2.64+0xc0], R7 ;  /* 0x0000c00702005986 */ /* 0x0001e2000c101936 */
[C---:B------:R-:W-:Y:S02]  /*5e20*/  ISETP.GT.AND P5, PT, R0.reuse, RZ, P0 ;  /* 0x000000ff0000720c */ /* 0x040fe400007a4270 */
[----:B------:R-:W-:Y:S01]  /*5e30*/  F2FP.TF32.F32.PACK_B R53, R53 ;  /* 0x00000035ff35723e */ /* 0x000fe200024050ff */
[----:B------:R-:W-:Y:S01]  /*5e40*/  @P4 STG.E desc[UR54][R2.64+0xc4], R49 ;  /* 0x0000c43102004986 */ /* 0x000fe2000c101936 */
[----:B------:R-:W-:-:S02]  /*5e50*/  ISETP.GT.AND P4, PT, R0, RZ, P1 ;  /* 0x000000ff0000720c */ /* 0x000fc40000f84270 */
[----:B------:R-:W-:Y:S01]  /*5e60*/  F2FP.TF32.F32.PACK_B R11, R11 ;  /* 0x0000000bff0b723e */ /* 0x000fe200024050ff */
[----:B------:R1:W-:Y:S01]  /*5e70*/  @P2 STG.E desc[UR54][R4.64+0xc0], R9 ;  /* 0x0000c00904002986 */ /* 0x0003e2000c101936 */
[----:B------:R-:W-:Y:S02]  /*5e80*/  ISETP.GT.AND P2, PT, R0, 0x8, P0 ;  /* 0x000000080000780c */ /* 0x000fe40000744270 */
[----:B------:R-:W-:Y:S01]  /*5e90*/  ISETP.GT.AND P0, PT, R14, 0x40, PT ;  /* 0x000000400e00780c */ /* 0x000fe20003f04270 */
[----:B0-----:R-:W-:Y:S01]  /*5ea0*/  FMUL R7, R52, R88 ;  /* 0x0000005834077220 */ /* 0x001fe20000400000 */
[----:B------:R-:W-:Y:S01]  /*5eb0*/  @P3 STG.E desc[UR54][R4.64+0xc4], R51 ;  /* 0x0000c43304003986 */ /* 0x000fe2000c101936 */
[----:B------:R-:W-:Y:S02]  /*5ec0*/  ISETP.GT.AND P3, PT, R0, 0x8, P1 ;  /* 0x000000080000780c */ /* 0x000fe40000f64270 */
[----:B------:R-:W-:Y:S02]  /*5ed0*/  ISETP.GT.AND P1, PT, R14, 0x41, PT ;  /* 0x000000410e00780c */ /* 0x000fe40003f24270 */
[----:B------:R-:W-:-:S02]  /*5ee0*/  F2FP.TF32.F32.PACK_B R7, R7 ;  /* 0x00000007ff07723e */ /* 0x000fc400024050ff */
[----:B------:R-:W-:Y:S01]  /*5ef0*/  F2FP.TF32.F32.PACK_B R55, R55 ;  /* 0x00000037ff37723e */ /* 0x000fe200024050ff */
[----:B-1----:R-:W-:Y:S01]  /*5f00*/  FMUL R9, R58, R88 ;  /* 0x000000583a097220 */ /* 0x002fe20000400000 */
[----:B------:R-:W-:Y:S01]  /*5f10*/  F2FP.TF32.F32.PACK_B R57, R57 ;  /* 0x00000039ff39723e */ /* 0x000fe200024050ff */
[----:B------:R0:W-:Y:S01]  /*5f20*/  @P5 STG.E desc[UR54][R2.64+0xe0], R7 ;  /* 0x0000e00702005986 */ /* 0x0001e2000c101936 */
[C---:B------:R-:W-:Y:S02]  /*5f30*/  ISETP.GT.AND P5, PT, R0.reuse, RZ, P0 ;  /* 0x000000ff0000720c */ /* 0x040fe400007a4270 */
[----:B------:R-:W-:Y:S01]  /*5f40*/  F2FP.TF32.F32.PACK_B R9, R9 ;  /* 0x00000009ff09723e */ /* 0x000fe200024050ff */
[----:B------:R-:W-:Y:S01]  /*5f50*/  @P4 STG.E desc[UR54][R2.64+0xe4], R53 ;  /* 0x0000e43502004986 */ /* 0x000fe2000c101936 */
[C---:B------:R-:W-:Y:S02]  /*5f60*/  ISETP.GT.AND P4, PT, R0.reuse, RZ, P1 ;  /* 0x000000ff0000720c */ /* 0x040fe40000f84270 */
[----:B------:R-:W-:Y:S01]  /*5f70*/  F2FP.TF32.F32.PACK_B R59, R59 ;  /* 0x0000003bff3b723e */ /* 0x000fe200024050ff */
[----:B------:R1:W-:Y:S01]  /*5f80*/  @P2 STG.E desc[UR54][R4.64+0xe0], R11 ;  /* 0x0000e00b04002986 */ /* 0x0003e2000c101936 */
[----:B------:R-:W-:-:S02]  /*5f90*/  ISETP.GT.AND P2, PT, R0, 0x8, P0 ;  /* 0x000000080000780c */ /* 0x000fc40000744270 */
[----:B------:R-:W-:Y:S01]  /*5fa0*/  ISETP.GT.AND P0, PT, R14, 0x48, PT ;  /* 0x000000480e00780c */ /* 0x000fe20003f04270 */
[-C--:B0-----:R-:W-:Y:S01]  /*5fb0*/  FMUL R7, R56, R88.reuse ;  /* 0x0000005838077220 */ /* 0x081fe20000400000 */
[----:B------:R-:W-:Y:S01]  /*5fc0*/  @P3 STG.E desc[UR54][R4.64+0xe4], R55 ;  /* 0x0000e43704003986 */ /* 0x000fe2000c101936 */
[----:B------:R-:W-:Y:S02]  /*5fd0*/  ISETP.GT.AND P3, PT, R0, 0x8, P1 ;  /* 0x000000080000780c */ /* 0x000fe40000f64270 */
[----:B------:R-:W-:Y:S02]  /*5fe0*/  ISETP.GT.AND P1, PT, R14, 0x49, PT ;  /* 0x000000490e00780c */ /* 0x000fe40003f24270 */
[----:B------:R-:W-:Y:S01]  /*5ff0*/  F2FP.TF32.F32.PACK_B R7, R7 ;  /* 0x00000007ff07723e */ /* 0x000fe200024050ff */
[----:B-1----:R-:W-:Y:S01]  /*6000*/  FMUL R11, R62, R88 ;  /* 0x000000583e0b7220 */ /* 0x002fe20000400000 */
[----:B------:R-:W-:-:S03]  /*6010*/  F2FP.TF32.F32.PACK_B R61, R61 ;  /* 0x0000003dff3d723e */ /* 0x000fc600024050ff */
[----:B------:R0:W-:Y:S01]  /*6020*/  @P5 STG.E desc[UR54][R2.64+0x100], R7 ;  /* 0x0001000702005986 */ /* 0x0001e2000c101936 */
[C---:B------:R-:W-:Y:S02]  /*6030*/  ISETP.GT.AND P5, PT, R0.reuse, RZ, P0 ;  /* 0x000000ff0000720c */ /* 0x040fe400007a4270 */
[----:B------:R-:W-:Y:S01]  /*6040*/  F2FP.TF32.F32.PACK_B R11, R11 ;  /* 0x0000000bff0b723e */ /* 0x000fe200024050ff */
[----:B------:R-:W-:Y:S01]  /*6050*/  @P4 STG.E desc[UR54][R2.64+0x104], R57 ;  /* 0x0001043902004986 */ /* 0x000fe2000c101936 */
[C---:B------:R-:W-:Y:S02]  /*6060*/  ISETP.GT.AND P4, PT, R0.reuse, RZ, P1 ;  /* 0x000000ff0000720c */ /* 0x040fe40000f84270 */
[----:B------:R-:W-:Y:S01]  /*6070*/  F2FP.TF32.F32.PACK_B R63, R63 ;  /* 0x0000003fff3f723e */ /* 0x000fe200024050ff */
[----:B------:R1:W-:Y:S01]  /*6080*/  @P2 STG.E desc[UR54][R4.64+0x100], R9 ;  /* 0x0001000904002986 */ /* 0x0003e2000c101936 */
[----:B------:R-:W-:Y:S02]  /*6090*/  ISETP.GT.AND P2, PT, R0, 0x8, P0 ;  /* 0x000000080000780c */ /* 0x000fe40000744270 */
[----:B------:R-:W-:Y:S01]  /*60a0*/  ISETP.GT.AND P0, PT, R14, 0x50, PT ;  /* 0x000000500e00780c */ /* 0x000fe20003f04270 */
[----:B0-----:R-:W-:Y:S01]  /*60b0*/  FMUL R7, R60, R88 ;  /* 0x000000583c077220 */ /* 0x001fe20000400000 */
[----:B------:R-:W-:Y:S01]  /*60c0*/  @P3 STG.E desc[UR54][R4.64+0x104], R59 ;  /* 0x0001043b04003986 */ /* 0x000fe2000c101936 */
[----:B------:R-:W-:-:S02]  /*60d0*/  ISETP.GT.AND P3, PT, R0, 0x8, P1 ;  /* 0x000000080000780c */ /* 0x000fc40000f64270 */
        /* <DEDUP_REMOVED lines=38> */
[----:B------:R-:W-:Y:S01]  /*6340*/  ISETP.GT.AND P0, PT, R0, 0x8, P0 ;  /* 0x000000080000780c */ /* 0x000fe20000704270 */
[----:B------:R-:W-:Y:S01]  /*6350*/  @P4 STG.E desc[UR54][R2.64+0x164], R69 ;  /* 0x0001644502004986 */ /* 0x000fe2000c101936 */
[----:B------:R-:W-:Y:S02]  /*6360*/  ISETP.GT.AND P4, PT, R14, 0x69, PT ;  /* 0x000000690e00780c */ /* 0x000fe40003f84270 */
[----:B------:R-:W-:Y:S01]  /*6370*/  F2FP.TF32.F32.PACK_B R9, R9 ;  /* 0x00000009ff09723e */ /* 0x000fe200024050ff */
[----:B------:R1:W-:Y:S01]  /*6380*/  @P2 STG.E desc[UR54][R4.64+0x160], R11 ;  /* 0x0001600b04002986 */ /* 0x0003e2000c101936 */
[C---:B------:R-:W-:Y:S02]  /*6390*/  ISETP.GT.AND P2, PT, R0.reuse, RZ, P1 ;  /* 0x000000ff0000720c */ /* 0x040fe40000f44270 */
[----:B------:R-:W-:Y:S01]  /*63a0*/  ISETP.GT.AND P1, PT, R0, 0x8, P1 ;  /* 0x000000080000780c */ /* 0x000fe20000f24270 */
[----:B0-----:R-:W-:Y:S01]  /*63b0*/  FMUL R7, R72, R88 ;  /* 0x0000005848077220 */ /* 0x001fe20000400000 */
[----:B------:R-:W-:Y:S01]  /*63c0*/  @P3 STG.E desc[UR54][R4.64+0x164], R71 ;  /* 0x0001644704003986 */ /* 0x000fe2000c101936 */
[----:B------:R-:W-:-:S02]  /*63d0*/  ISETP.GT.AND P6, PT, R0, RZ, P4 ;  /* 0x000000ff0000720c */ /* 0x000fc400027c4270 */
[----:B------:R-:W-:Y:S02]  /*63e0*/  F2FP.TF32.F32.PACK_B R75, R75 ;  /* 0x0000004bff4b723e */ /* 0x000fe400024050ff */
[----:B------:R-:W-:Y:S02]  /*63f0*/  F2FP.TF32.F32.PACK_B R7, R7 ;  /* 0x00000007ff07723e */ /* 0x000fe400024050ff */
[----:B------:R-:W-:Y:S01]  /*6400*/  F2FP.TF32.F32.PACK_B R77, R77 ;  /* 0x0000004dff4d723e */ /* 0x000fe200024050ff */
[----:B-1----:R-:W-:Y:S01]  /*6410*/  FMUL R11, R82, R88 ;  /* 0x00000058520b7220 */ /* 0x002fe20000400000 */
[----:B------:R-:W-:Y:S01]  /*6420*/  ISETP.GT.AND P4, PT, R0, 0x8, P4 ;  /* 0x000000080000780c */ /* 0x000fe20002784270 */
[----:B------:R0:W-:Y:S01]  /*6430*/  @P5 STG.E desc[UR54][R2.64+0x180], R7 ;  /* 0x0001800702005986 */ /* 0x0001e2000c101936 */
[----:B------:R-:W-:Y:S02]  /*6440*/  ISETP.GT.AND P5, PT, R14, 0x68, PT ;  /* 0x000000680e00780c */ /* 0x000fe40003fa4270 */
[----:B------:R-:W-:Y:S01]  /*6450*/  F2FP.TF32.F32.PACK_B R79, R79 ;  /* 0x0000004fff4f723e */ /* 0x000fe200024050ff */
[----:B------:R-:W-:Y:S01]  /*6460*/  @P2 STG.E desc[UR54][R2.64+0x184], R73 ;  /* 0x0001844902002986 */ /* 0x000fe2000c101936 */
[----:B------:R-:W-:-:S02]  /*6470*/  ISETP.GT.AND P3, PT, R0, RZ, P5 ;  /* 0x000000ff0000720c */ /* 0x000fc40002f64270 */
[----:B------:R-:W-:Y:S01]  /*6480*/  ISETP.GT.AND P5, PT, R0, 0x8, P5 ;  /* 0x000000080000780c */ /* 0x000fe20002fa4270 */
[----:B------:R1:W-:Y:S01]  /*6490*/  @P0 STG.E desc[UR54][R4.64+0x180], R9 ;  /* 0x0001800904000986 */ /* 0x0003e2000c101936 */
[C---:B------:R-:W-:Y:S02]  /*64a0*/  ISETP.GT.AND P2, PT, R14.reuse, 0x71, PT ;  /* 0x000000710e00780c */ /* 0x040fe40003f44270 */
[----:B------:R-:W-:Y:S01]  /*64b0*/  ISETP.GT.AND P0, PT, R14, 0x79, PT ;  /* 0x000000790e00780c */ /* 0x000fe20003f04270 */
[-C--:B0-----:R-:W-:Y:S01]  /*64c0*/  FMUL R7, R76, R88.reuse ;  /* 0x000000584c077220 */ /* 0x081fe20000400000 */
[----:B------:R-:W-:Y:S01]  /*64d0*/  @P1 STG.E desc[UR54][R4.64+0x184], R75 ;  /* 0x0001844b04001986 */ /* 0x000fe2000c101936 */
[----:B------:R-:W-:Y:S02]  /*64e0*/  ISETP.GT.AND P1, PT, R14, 0x78, PT ;  /* 0x000000780e00780c */ /* 0x000fe40003f24270 */
[----:B------:R-:W-:Y:S02]  /*64f0*/  F2FP.TF32.F32.PACK_B R81, R81 ;  /* 0x00000051ff51723e */ /* 0x000fe400024050ff */
[----:B------:R-:W-:Y:S01]  /*6500*/  F2FP.TF32.F32.PACK_B R7, R7 ;  /* 0x00000007ff07723e */ /* 0x000fe200024050ff */
[----:B-1----:R-:W-:Y:S01]  /*6510*/  FMUL R9, R78, R88 ;  /* 0x000000584e097220 */ /* 0x002fe20000400000 */
[----:B------:R-:W-:-:S03]  /*6520*/  F2FP.TF32.F32.PACK_B R11, R11 ;  /* 0x0000000bff0b723e */ /* 0x000fc600024050ff */
[----:B------:R0:W-:Y:S01]  /*6530*/  @P3 STG.E desc[UR54][R2.64+0x1a0], R7 ;  /* 0x0001a00702003986 */ /* 0x0001e2000c101936 */
[----:B------:R-:W-:Y:S02]  /*6540*/  ISETP.GT.AND P3, PT, R14, 0x70, PT ;  /* 0x000000700e00780c */ /* 0x000fe40003f64270 */
[----:B------:R-:W-:Y:S01]  /*6550*/  F2FP.TF32.F32.PACK_B R9, R9 ;  /* 0x00000009ff09723e */ /* 0x000fe200024050ff */
[----:B------:R-:W-:Y:S01]  /*6560*/  @P6 STG.E desc[UR54][R2.64+0x1a4], R77 ;  /* 0x0001a44d02006986 */ /* 0x000fe2000c101936 */
[C---:B------:R-:W-:Y:S02]  /*6570*/  ISETP.GT.AND P6, PT, R0.reuse, RZ, P3 ;  /* 0x000000ff0000720c */ /* 0x040fe40001fc4270 */
[C---:B------:R-:W-:Y:S01]  /*6580*/  ISETP.GT.AND P3, PT, R0.reuse, 0x8, P3 ;  /* 0x000000080000780c */ /* 0x040fe20001f64270 */
[----:B------:R-:W-:Y:S01]  /*6590*/  @P5 STG.E desc[UR54][R4.64+0x1a0], R9 ;  /* 0x0001a00904005986 */ /* 0x000fe2000c101936 */
[C---:B------:R-:W-:Y:S02]  /*65a0*/  ISETP.GT.AND P5, PT, R0.reuse, RZ, P2 ;  /* 0x000000ff0000720c */ /* 0x040fe400017a4270 */
[----:B------:R-:W-:Y:S01]  /*65b0*/  ISETP.GT.AND P2, PT, R0, 0x8, P2 ;  /* 0x000000080000780c */ /* 0x000fe20001744270 */
[----:B0-----:R-:W-:Y:S01]  /*65c0*/  FMUL R7, R80, R88 ;  /* 0x0000005850077220 */ /* 0x001fe20000400000 */
[----:B------:R-:W-:Y:S01]  /*65d0*/  @P4 STG.E desc[UR54][R4.64+0x1a4], R79 ;  /* 0x0001a44f04004986 */ /* 0x000fe2000c101936 */
[----:B------:R-:W-:-:S02]  /*65e0*/  ISETP.GT.AND P4, PT, R0, RZ, P1 ;  /* 0x000000ff0000720c */ /* 0x000fc40000f84270 */
[C---:B------:R-:W-:Y:S02]  /*65f0*/  ISETP.GT.AND P1, PT, R0.reuse, 0x8, P1 ;  /* 0x000000080000780c */ /* 0x040fe40000f24270 */
[----:B------:R-:W-:Y:S02]  /*6600*/  F2FP.TF32.F32.PACK_B R7, R7 ;  /* 0x00000007ff07723e */ /* 0x000fe400024050ff */
[----:B------:R-:W-:Y:S02]  /*6610*/  F2FP.TF32.F32.PACK_B R83, R83 ;  /* 0x00000053ff53723e */ /* 0x000fe400024050ff */
[----:B------:R-:W-:Y:S01]  /*6620*/  F2FP.TF32.F32.PACK_B R13, R13 ;  /* 0x0000000dff0d723e */ /* 0x000fe200024050ff */
[----:B------:R-:W-:Y:S01]  /*6630*/  @P6 STG.E desc[UR54][R2.64+0x1c0], R7 ;  /* 0x0001c00702006986 */ /* 0x000fe2000c101936 */
[C---:B------:R-:W-:Y:S02]  /*6640*/  ISETP.GT.AND P6, PT, R0.reuse, RZ, P0 ;  /* 0x000000ff0000720c */ /* 0x040fe400007c4270 */
[----:B------:R-:W-:Y:S01]  /*6650*/  ISETP.GT.AND P0, PT, R0, 0x8, P0 ;  /* 0x000000080000780c */ /* 0x000fe20000704270 */
[----:B------:R-:W-:Y:S01]  /*6660*/  @P5 STG.E desc[UR54][R2.64+0x1c4], R81 ;  /* 0x0001c45102005986 */ /* 0x000fe2000c101936 */
[----:B------:R-:W-:-:S02]  /*6670*/  F2FP.TF32.F32.PACK_B R85, R85 ;  /* 0x00000055ff55723e */ /* 0x000fc400024050ff */
[----:B------:R-:W-:Y:S01]  /*6680*/  F2FP.TF32.F32.PACK_B R15, R15 ;  /* 0x0000000fff0f723e */ /* 0x000fe200024050ff */
[----:B------:R-:W-:Y:S01]  /*6690*/  @P3 STG.E desc[UR54][R4.64+0x1c0], R11 ;  /* 0x0001c00b04003986 */ /* 0x000fe2000c101936 */
[----:B------:R-:W-:-:S03]  /*66a0*/  F2FP.TF32.F32.PACK_B R87, R87 ;  /* 0x00000057ff57723e */ /* 0x000fc600024050ff */
[----:B------:R-:W-:Y:S04]  /*66b0*/  @P2 STG.E desc[UR54][R4.64+0x1c4], R83 ;  /* 0x0001c45304002986 */ /* 0x000fe8000c101936 */
[----:B------:R-:W-:Y:S04]  /*66c0*/  @P4 STG.E desc[UR54][R2.64+0x1e0], R13 ;  /* 0x0001e00d02004986 */ /* 0x000fe8000c101936 */
[----:B------:R0:W-:Y:S02]  /*66d0*/  @P6 STG.E desc[UR54][R2.64+0x1e4], R85 ;  /* 0x0001e45502006986 */ /* 0x0001e4000c101936 */
[----:B0-----:R-:W-:-:S02]  /*66e0*/  @P1 IMAD.MOV.U32 R2, RZ, RZ, R4 ;  /* 0x000000ffff021224 */ /* 0x001fc400078e0004 */
[----:B------:R-:W-:-:S05]  /*66f0*/  @P1 IMAD.MOV.U32 R3, RZ, RZ, R5 ;  /* 0x000000ffff031224 */ /* 0x000fca00078e0005 */
[----:B------:R0:W-:Y:S04]  /*6700*/  @P1 STG.E desc[UR54][R2.64+0x1e0], R15 ;  /* 0x0001e00f02001986 */ /* 0x0001e8000c101936 */
[----:B------:R0:W-:Y:S02]  /*6710*/  @P0 STG.E desc[UR54][R4.64+0x1e4], R87 ;  /* 0x0001e45704000986 */ /* 0x0001e4000c101936 */
.L_x_161:
[----:B------:R-:W-:Y:S05]  /*6720*/  BSYNC B0 ;  /* 0x0000000000007941 */ /* 0x000fea0003800000 */
.L_x_35:
[----:B0-----:R-:W-:Y:S01]  /*6730*/  IMAD.U32 R2, RZ, RZ, UR52 ;  /* 0x00000034ff027e24 */ /* 0x001fe2000f8e00ff */
[----:B------:R-:W-:Y:S01]  /*6740*/  ULDC.64 UR4, c[0x0][0x650] ;  /* 0x0001940000047ab9 */ /* 0x000fe20000000a00 */
[----:B------:R-:W-:Y:S01]  /*6750*/  IMAD.U32 R3, RZ, RZ, UR53 ;  /* 0x00000035ff037e24 */ /* 0x000fe2000f8e00ff */
[----:B------:R0:W-:Y:S01]  /*6760*/  SYNCS.ARRIVE.TRANS64.A1T0 RZ, [R98+UR50], RZ ;  /* 0x000000ff62ff79a7 */ /* 0x0001e20008100032 */
[----:B------:R-:W-:Y:S01]  /*6770*/  PRMT R0, RZ, 0x7610, R0 ;  /* 0x00007610ff007816 */ /* 0x000fe20000000000 */
[----:B------:R-:W-:Y:S01]  /*6780*/  IMAD.MOV.U32 R18, RZ, RZ, -0x1 ;  /* 0xffffffffff127424 */ /* 0x000fe200078e00ff */
[----:B------:R-:W-:Y:S01]  /*6790*/  LEA R16, P0, R2, R16, 0x1 ;  /* 0x0000001002107211 */ /* 0x000fe200078008ff */
[----:B------:R-:W-:Y:S02]  /*67a0*/  IMAD.MOV.U32 R2, RZ, RZ, -0x1 ;  /* 0xffffffffff027424 */ /* 0x000fe400078e00ff */
[----:B------:R-:W-:Y:S01]  /*67b0*/  IMAD.MOV.U32 R19, RZ, RZ, -0x1 ;  /* 0xffffffffff137424 */ /* 0x000fe200078e00ff */
[----:B------:R-:W-:-:S02]  /*67c0*/  IADD3.X R17, R17, UR41, RZ, P0, !PT ;  /* 0x0000002911117c10 */ /* 0x000fc400087fe4ff */
[----:B------:R-:W-:-:S04]  /*67d0*/  ISETP.GE.U32.AND P0, PT, R16, UR4, PT ;  /* 0x0000000410007c0c */ /* 0x000fc8000bf06070 */
[----:B------:R-:W-:-:S13]  /*67e0*/  ISETP.GE.U32.AND.EX P0, PT, R17, UR5, PT, P0 ;  /* 0x0000000511007c0c */ /* 0x000fda000bf06100 */
[----:B0-----:R-:W-:Y:S05]  /*67f0*/  @P0 BRA `(.L_x_162) ;  /* 0x0000000400700947 */ /* 0x001fea0003800000 */
[----:B------:R-:W0:Y:S01]  /*6800*/  S2UR UR7, SR_CTAID.X ;  /* 0x00000000000779c3 */ /* 0x000e220000002500 */
[----:B------:R-:W-:Y:S01]  /*6810*/  ULDC.64 UR4, c[0x0][0x628] ;  /* 0x00018a0000047ab9 */ /* 0x000fe20000000a00 */
[----:B------:R-:W-:Y:S01]  /*6820*/  ULDC UR6, c[0x0][0x150] ;  /* 0x0000540000067ab9 */ /* 0x000fe20000000800 */
[----:B------:R-:W-:Y:S01]  /*6830*/  ISETP.NE.U32.AND P0, PT, RZ, UR4, PT ;  /* 0x00000004ff007c0c */ /* 0x000fe2000bf05070 */
[----:B------:R-:W-:Y:S01]  /*6840*/  ULDC UR15, c[0x0][0x630] ;  /* 0x00018c00000f7ab9 */ /* 0x000fe20000000800 */
[C---:B------:R-:W-:Y:S02]  /*6850*/  R2UR UR17, R16.reuse ;  /* 0x00000000101172ca */ /* 0x040fe400000e0000 */
[----:B------:R-:W-:Y:S01]  /*6860*/  ISETP.NE.AND.EX P0, PT, RZ, UR5, PT, P0 ;  /* 0x00000005ff007c0c */ /* 0x000fe2000bf05300 */
[----:B------:R-:W1:Y:S01]  /*6870*/  S2UR UR16, SR_CTAID.Y ;  /* 0x00000000001079c3 */ /* 0x000e620000002600 */
[----:B------:R-:W-:Y:S02]  /*6880*/  R2UR UR12, R16 ;  /* 0x00000000100c72ca */ /* 0x000fe400000e0000 */
[----:B------:R-:W-:-:S02]  /*6890*/  R2UR UR13, R17 ;  /* 0x00000000110d72ca */ /* 0x000fc400000e0000 */
[----:B0-----:R-:W-:-:S05]  /*68a0*/  I2FP.F32.U32 R0, UR7 ;  /* 0x0000000700007c45 */ /* 0x001fca0008201000 */
[----:B------:R-:W-:Y:S01]  /*68b0*/  FMUL R0, R0, UR6 ;  /* 0x0000000600007c20 */ /* 0x000fe20008400000 */
[----:B------:R-:W-:Y:S01]  /*68c0*/  ULDC UR6, c[0x0][0x154] ;  /* 0x0000550000067ab9 */ /* 0x000fe20000000800 */
[----:B-1----:R-:W-:-:S04]  /*68d0*/  I2FP.F32.U32 R2, UR16 ;  /* 0x0000001000027c45 */ /* 0x002fc80008201000 */
[----:B------:R-:W0:Y:S01]  /*68e0*/  F2I.U32.TRUNC.NTZ R0, R0 ;  /* 0x0000000000007305 */ /* 0x000e22000020f000 */
[----:B------:R-:W-:Y:S01]  /*68f0*/  FMUL R2, R2, UR6 ;  /* 0x0000000602027c20 */ /* 0x000fe20008400000 */
[----:B------:R-:W-:Y:S06]  /*6900*/  @!P0 BRA `(.L_x_163) ;  /* 0x0000000000308947 */ /* 0x000fec0003800000 */
        /* <DEDUP_REMOVED lines=12> */
.L_x_163:
[----:B------:R-:W-:Y:S01]  /*69d0*/  USHF.R.U64 UR6, UR12, UR15, UR13 ;  /* 0x0000000f0c067299 */ /* 0x000fe2000800120d */
[----:B------:R-:W-:Y:S01]  /*69e0*/  R2UR UR5, R17 ;  /* 0x00000000110572ca */ /* 0x000fe200000e0000 */
[----:B------:R-:W-:Y:S01]  /*69f0*/  USHF.R.U32.HI UR4, URZ, UR15, UR13 ;  /* 0x0000000f3f047299 */ /* 0x000fe2000801160d */
[----:B------:R-:W1:Y:S01]  /*6a00*/  F2I.U32.TRUNC.NTZ R2, R2 ;  /* 0x0000000200027305 */ /* 0x000e62000020f000 */
[----:B------:R-:W-:Y:S01]  /*6a10*/  UIADD3 UR9, UP0, URZ, -UR6, URZ ;  /* 0x800000063f097290 */ /* 0x000fe2000ff1e03f */
[----:B------:R-:W-:Y:S01]  /*6a20*/  ULDC.64 UR10, c[0x0][0x620] ;  /* 0x00018800000a7ab9 */ /* 0x000fe20000000a00 */
[----:B------:R-:W-:Y:S02]  /*6a30*/  ULDC UR14, c[0x0][0x608] ;  /* 0x00018200000e7ab9 */ /* 0x000fe40000000800 */
[----:B------:R-:W-:Y:S01]  /*6a40*/  UIADD3.X UR4, URZ, ~UR4, URZ, UP0, !UPT ;  /* 0x800000043f047290 */ /* 0x000fe200087fe43f */
[----:B------:R-:W-:Y:S01]  /*6a50*/  ULDC UR15, c[0x0][0x658] ;  /* 0x00019600000f7ab9 */ /* 0x000fe20000000800 */
[----:B------:R-:W-:-:S02]  /*6a60*/  ULDC UR12, c[0x0][0x144] ;  /* 0x00005100000c7ab9 */ /* 0x000fc40000000800 */
[----:B------:R-:W-:Y:S01]  /*6a70*/  UIMAD UR8, UR4, UR10, URZ ;  /* 0x0000000a040872a4 */ /* 0x000fe2000f8e023f */
[----:B------:R-:W-:Y:S02]  /*6a80*/  ULDC UR22, c[0x0][0x148] ;  /* 0x0000520000167ab9 */ /* 0x000fe40000000800 */
[----:B------:R-:W-:Y:S01]  /*6a90*/  UMOV UR4, UR17 ;  /* 0x0000001100047c82 */ /* 0x000fe20008000000 */
[----:B------:R-:W-:Y:S02]  /*6aa0*/  UIMAD UR8, UR9, UR11, UR8 ;  /* 0x0000000b090872a4 */ /* 0x000fe4000f8e0208 */
[----:B------:R-:W-:Y:S01]  /*6ab0*/  UIMAD.WIDE.U32 UR4, UR9, UR10, UR4 ;  /* 0x0000000a090472a5 */ /* 0x000fe2000f8e0004 */
[----:B0-----:R-:W-:Y:S01]  /*6ac0*/  R2UR UR9, R0 ;  /* 0x00000000000972ca */ /* 0x001fe200000e0000 */
[----:B------:R-:W-:Y:S01]  /*6ad0*/  ULDC UR20, c[0x0][0x648] ;  /* 0x0001920000147ab9 */ /* 0x000fe20000000800 */
[----:B-1----:R-:W-:Y:S01]  /*6ae0*/  R2UR UR13, R2 ;  /* 0x00000000020d72ca */ /* 0x002fe200000e0000 */
[----:B------:R-:W-:Y:S01]  /*6af0*/  UIADD3 UR8, UR5, UR8, URZ ;  /* 0x0000000805087290 */ /* 0x000fe2000fffe03f */
[----:B------:R-:W-:-:S02]  /*6b00*/  ULDC UR21, c[0x0][0x638] ;  /* 0x00018e0000157ab9 */ /* 0x000fc40000000800 */
[----:B------:R-:W-:Y:S02]  /*6b10*/  ULDC UR5, c[0x0][0x618] ;  /* 0x0001860000057ab9 */ /* 0x000fe40000000800 */
[----:B------:R-:W-:Y:S02]  /*6b20*/  USHF.R.U64 UR10, UR4, UR5, UR8 ;  /* 0x00000005040a7299 */ /* 0x000fe40008001208 */
[----:B------:R-:W-:-:S03]  /*6b30*/  USHF.R.U32.HI UR8, URZ, UR5, UR8 ;  /* 0x000000053f087299 */ /* 0x000fc60008011608 */
[----:B------:R-:W-:Y:S01]  /*6b40*/  ULDC.64 UR4, c[0x0][0x640] ;  /* 0x0001900000047ab9 */ /* 0x000fe20000000a00 */
[----:B------:R-:W-:Y:S01]  /*6b50*/  USHF.R.U64 UR11, UR10, UR14, UR8 ;  /* 0x0000000e0a0b7299 */ /* 0x000fe20008001208 */
[----:B------:R-:W-:Y:S01]  /*6b60*/  ISETP.NE.U32.AND P0, PT, RZ, UR4, PT ;  /* 0x00000004ff007c0c */ /* 0x000fe2000bf05070 */
[----:B------:R-:W-:Y:S02]  /*6b70*/  USHF.R.U32.HI UR8, URZ, UR14, UR8 ;  /* 0x0000000e3f087299 */ /* 0x000fe40008011608 */
[----:B------:R-:W-:Y:S01]  /*6b80*/  UIADD3 UR9, -UR9, URZ, URZ ;  /* 0x0000003f09097290 */ /* 0x000fe2000fffe13f */
[----:B------:R-:W-:Y:S01]  /*6b90*/  ISETP.NE.AND.EX P0, PT, RZ, UR5, PT, P0 ;  /* 0x00000005ff007c0c */ /* 0x000fe2000bf05300 */
[----:B------:R-:W-:Y:S02]  /*6ba0*/  USHF.R.U64 UR17, UR11, UR15, UR8 ;  /* 0x0000000f0b117299 */ /* 0x000fe40008001208 */
[----:B------:R-:W-:Y:S02]  /*6bb0*/  UIADD3 UR18, -UR13, URZ, URZ ;  /* 0x0000003f0d127290 */ /* 0x000fe4000fffe13f */
[----:B------:R-:W-:-:S02]  /*6bc0*/  USHF.R.U32.HI UR15, URZ, UR15, UR8 ;  /* 0x0000000f3f0f7299 */ /* 0x000fc40008011608 */
[----:B------:R-:W-:Y:S01]  /*6bd0*/  UIMAD UR19, UR12, UR9, UR7 ;  /* 0x000000090c1372a4 */ /* 0x000fe2000f8e0207 */
[----:B------:R-:W-:-:S05]  /*6be0*/  UMOV UR14, UR17 ;  /* 0x00000011000e7c82 */ /* 0x000fca0008000000 */
[----:B------:R-:W-:Y:S06]  /*6bf0*/  @!P0 BRA `(.L_x_164) ;  /* 0x0000000000288947 */ /* 0x000fec0003800000 */
        /* <DEDUP_REMOVED lines=10> */
.L_x_164:
[----:B------:R-:W-:Y:S01]  /*6ca0*/  UISETP.NE.AND UP0, UPT, UR38, URZ, UPT ;  /* 0x0000003f2600728c */ /* 0x000fe2000bf05270 */
[----:B------:R-:W-:Y:S01]  /*6cb0*/  IMAD.MOV.U32 R0, RZ, RZ, 0x1 ;  /* 0x00000001ff007424 */ /* 0x000fe200078e00ff */
[----:B------:R-:W-:Y:S01]  /*6cc0*/  USHF.R.U64 UR5, UR14, UR20, UR15 ;  /* 0x000000140e057299 */ /* 0x000fe2000800120f */
[----:B------:R-:W-:Y:S01]  /*6cd0*/  IMAD.U32 R19, RZ, RZ, UR6 ;  /* 0x00000006ff137e24 */ /* 0x000fe2000f8e00ff */
[----:B------:R-:W-:Y:S02]  /*6ce0*/  ULOP3.LUT UR4, UR11, UR47, URZ, 0xc0, !UPT ;  /* 0x0000002f0b047292 */ /* 0x000fe4000f8ec03f */
[----:B------:R-:W-:Y:S02]  /*6cf0*/  UIADD3 UR7, -UR5, URZ, URZ ;  /* 0x0000003f05077290 */ /* 0x000fe4000fffe13f */
[----:B------:R-:W-:Y:S02]  /*6d00*/  UIMAD UR4, UR44, UR5, UR4 ;  /* 0x000000052c0472a4 */ /* 0x000fe4000f8e0204 */
[----:B------:R-:W-:-:S02]  /*6d10*/  ULOP3.LUT UR10, UR10, UR43, URZ, 0xc0, !UPT ;  /* 0x0000002b0a0a7292 */ /* 0x000fc4000f8ec03f */
[----:B------:R-:W-:Y:S02]  /*6d20*/  @UP0 UIMAD UR19, UR22, UR18, UR16 ;  /* 0x00000012161302a4 */ /* 0x000fe4000f8e0210 */
[----:B------:R-:W-:Y:S01]  /*6d30*/  UIMAD UR5, UR7, UR21, UR17 ;  /* 0x00000015070572a4 */ /* 0x000fe2000f8e0211 */
[----:B------:R-:W-:Y:S02]  /*6d40*/  ULDC UR8, c[0x0][0x600] ;  /* 0x0001800000087ab9 */ /* 0x000fe40000000800 */
[----:B------:R-:W-:Y:S01]  /*6d50*/  ULDC UR7, c[0x0][0x610] ;  /* 0x0001840000077ab9 */ /* 0x000fe20000000800 */
[----:B------:R-:W-:Y:S02]  /*6d60*/  UIMAD UR5, UR5, UR8, UR10 ;  /* 0x00000008050572a4 */ /* 0x000fe4000f8e020a */
[----:B------:R-:W-:-:S04]  /*6d70*/  UIMAD UR4, UR4, UR7, UR19 ;  /* 0x00000007040472a4 */ /* 0x000fc8000f8e0213 */
[----:B------:R-:W-:Y:S02]  /*6d80*/  USEL UR7, UR5, UR4, !UP0 ;  /* 0x0000000405077287 */ /* 0x000fe4000c000000 */
[----:B------:R-:W-:-:S04]  /*6d90*/  USEL UR4, UR4, UR5, !UP0 ;  /* 0x0000000504047287 */ /* 0x000fc8000c000000 */
[----:B------:R-:W-:Y:S02]  /*6da0*/  IMAD.U32 R2, RZ, RZ, UR7 ;  /* 0x00000007ff027e24 */ /* 0x000fe4000f8e00ff */
[----:B------:R-:W-:-:S07]  /*6db0*/  IMAD.U32 R18, RZ, RZ, UR4 ;  /* 0x00000004ff127e24 */ /* 0x000fce000f8e00ff */
.L_x_162:
[----:B------:R-:W-:Y:S01]  /*6dc0*/  UIADD3 UR45, UR36, UR45, URZ ;  /* 0x0000002d242d7290 */ /* 0x000fe2000fffe03f */
[----:B------:R-:W-:Y:S02]  /*6dd0*/  LOP3.LUT P0, RZ, R0, 0xff, RZ, 0xc0, !PT ;  /* 0x000000ff00ff7812 */ /* 0x000fe4000780c0ff */
[----:B------:R-:W-:Y:S01]  /*6de0*/  LOP3.LUT R100, R100, 0x1, RZ, 0x3c, !PT ;  /* 0x0000000164647812 */ /* 0x000fe200078e3cff */
[----:B------:R-:W-:Y:S02]  /*6df0*/  USHF.R.U32.HI UR4, URZ, 0x2, UR45 ;  /* 0x000000023f047899 */ /* 0x000fe4000801162d */
[----:B------:R-:W-:Y:S02]  /*6e00*/  UISETP.GT.U32.AND UP0, UPT, UR45, 0x3, UPT ;  /* 0x000000032d00788c */ /* 0x000fe4000bf04070 */
[----:B------:R-:W-:Y:S02]  /*6e10*/  ULOP3.LUT UR4, UR4, 0x1, URZ, 0xc0, !UPT ;  /* 0x0000000104047892 */ /* 0x000fe4000f8ec03f */
[----:B------:R-:W-:-:S02]  /*6e20*/  UISETP.LT.U32.AND UP0, UPT, UR36, 0x4, UP0 ;  /* 0x000000042400788c */ /* 0x000fc40008701070 */
[----:B------:R-:W-:Y:S02]  /*6e30*/  UISETP.NE.U32.AND UP1, UPT, UR4, 0x1, UPT ;  /* 0x000000010400788c */ /* 0x000fe4000bf25070 */
[----:B------:R-:W-:Y:S02]  /*6e40*/  USEL UR5, URZ, 0x1, !UP0 ;  /* 0x000000013f057887 */ /* 0x000fe4000c000000 */
[----:B------:R-:W-:Y:S02]  /*6e50*/  UISETP.GT.U32.AND UP1, UPT, UR36, 0x3, !UP1 ;  /* 0x000000032400788c */ /* 0x000fe4000cf24070 */
[----:B------:R-:W-:Y:S02]  /*6e60*/  ULOP3.LUT UR45, UR45, 0x3, URZ, 0xc0, !UPT ;  /* 0x000000032d2d7892 */ /* 0x000fe4000f8ec03f */
[----:B------:R-:W-:-:S04]  /*6e70*/  USEL UR4, URZ, 0x1, !UP1 ;  /* 0x000000013f047887 */ /* 0x000fc8000c800000 */
[----:B------:R-:W-:Y:S01]  /*6e80*/  ULOP3.LUT UR48, UR4, UR48, UR5, 0x96, !UPT ;  /* 0x0000003004307292 */ /* 0x000fe2000f8e9605 */
[----:B------:R-:W-:Y:S11]  /*6e90*/  @P0 BRA `(.L_x_165) ;  /* 0xffffffa800700947 */ /* 0x000ff6000383ffff */
[----:B------:R-:W-:Y:S05]  /*6ea0*/  EXIT ;  /* 0x000000000000794d */ /* 0x000fea0003800000 */
.L_x_16:
[----:B------:R-:W-:-:S08]  /*6eb0*/  ISETP.NE.AND P0, PT, RZ, UR6, PT ;  /* 0x00000006ff007c0c */ /* 0x000fd0000bf05270 */
[----:B------:R-:W0:-:S00]  /*6ec0*/  USETMAXREG.DEALLOC.CTAPOOL 0x28 ;  /* 0x00000028000079c8 */ /* 0x000e0000080e0500 */
[----:B------:R-:W-:Y:S05]  /*6ed0*/  @P0 EXIT ;  /* 0x000000000000094d */ /* 0x000fea0003800000 */
[----:B0-----:R-:W-:Y:S01]  /*6ee0*/  LOP3.LUT P0, RZ, R0, 0xff, RZ, 0xc0, !PT ;  /* 0x000000ff00ff7812 */ /* 0x001fe2000780c0ff */
[----:B------:R-:W-:Y:S02]  /*6ef0*/  IMAD.MOV.U32 R0, RZ, RZ, 0x1 ;  /* 0x00000001ff007424 */ /* 0x000fe400078e00ff */
[----:B------:R-:W-:-:S10]  /*6f00*/  IMAD.MOV.U32 R8, RZ, RZ, RZ ;  /* 0x000000ffff087224 */ /* 0x000fd400078e00ff */
[----:B------:R-:W-:Y:S05]  /*6f10*/  @!P0 BRA `(.L_x_166) ;  /* 0x0000000c00608947 */ /* 0x000fea0003800000 */
[----:B------:R-:W0:Y:S01]  /*6f20*/  S2R R9, SR_CgaCtaId ;  /* 0x0000000000097919 */ /* 0x000e220000008800 */
[----:B------:R-:W-:Y:S01]  /*6f30*/  LOP3.LUT P0, RZ, R3, 0x1f, RZ, 0xc0, !PT ;  /* 0x0000001f03ff7812 */ /* 0x000fe2000780c0ff */
[----:B------:R-:W-:Y:S01]  /*6f40*/  ULDC UR5, c[0x0][0x658] ;  /* 0x0001960000057ab9 */ /* 0x000fe20000000800 */
[----:B------:R-:W-:Y:S01]  /*6f50*/  UMOV UR6, 0xffffffff ;  /* 0xffffffff00067882 */ /* 0x000fe20000000000 */
[----:B------:R-:W-:Y:S01]  /*6f60*/  BSSY B0, `(.L_x_166) ;  /* 0x00000d3000007945 */ /* 0x000fe20003800000 */
[----:B------:R-:W-:Y:S01]  /*6f70*/  USHF.L.U32 UR6, UR6, UR5, URZ ;  /* 0x0000000506067299 */ /* 0x000fe2000800063f */
[C---:B------:R-:W-:Y:S01]  /*6f80*/  ISETP.NE.AND P3, PT, R4.reuse, RZ, PT ;  /* 0x000000ff0400720c */ /* 0x040fe20003f65270 */
[----:B------:R-:W-:Y:S01]  /*6f90*/  IMAD.MOV.U32 R10, RZ, RZ, 0x1 ;  /* 0x00000001ff0a7424 */ /* 0x000fe200078e00ff */
[----:B------:R-:W-:Y:S01]  /*6fa0*/  ISETP.NE.OR P0, PT, R4, RZ, !P0 ;  /* 0x000000ff0400720c */ /* 0x000fe20004705670 */
[----:B------:R-:W-:Y:S01]  /*6fb0*/  IMAD.MOV.U32 R0, RZ, RZ, 0x1 ;  /* 0x00000001ff007424 */ /* 0x000fe200078e00ff */
[----:B------:R-:W-:Y:S01]  /*6fc0*/  ULDC UR4, c[0x0][0x600] ;  /* 0x0001800000047ab9 */ /* 0x000fe20000000800 */
[----:B------:R-:W-:Y:S01]  /*6fd0*/  IMAD.MOV.U32 R8, RZ, RZ, RZ ;  /* 0x000000ffff087224 */ /* 0x000fe200078e00ff */
[----:B------:R-:W-:Y:S01]  /*6fe0*/  UMOV UR7, 0x1 ;  /* 0x0000000100077882 */ /* 0x000fe20000000000 */
[----:B------:R-:W-:-:S02]  /*6ff0*/  UIADD3 UR21, UR37, 0x1, URZ ;  /* 0x0000000125157890 */ /* 0x000fc4000fffe03f */
[----:B------:R-:W-:Y:S02]  /*7000*/  ULOP3.LUT UR13, UR40, 0x2, URZ, 0xfc, !UPT ;  /* 0x00000002280d7892 */ /* 0x000fe4000f8efc3f */
[----:B------:R-:W-:Y:S02]  /*7010*/  UIADD3 UR4, UR4, -0x1, URZ ;  /* 0xffffffff04047890 */ /* 0x000fe4000fffe03f */
[----:B------:R-:W-:Y:S02]  /*7020*/  USHF.L.U32 UR5, UR7, UR5, URZ ;  /* 0x0000000507057299 */ /* 0x000fe4000800063f */
[----:B------:R-:W-:Y:S01]  /*7030*/  ULOP3.LUT UR6, URZ, UR6, URZ, 0x33, !UPT ;  /* 0x000000063f067292 */ /* 0x000fe2000f8e333f */
[----:B------:R-:W-:Y:S01]  /*7040*/  ULDC.64 UR30, c[0x0][0x198] ;  /* 0x00006600001e7ab9 */ /* 0x000fe20000000a00 */
[C---:B0-----:R-:W-:Y:S02]  /*7050*/  IMAD.SHL.U32 R11, R9.reuse, 0x40, RZ ;  /* 0x00000040090b7824 */ /* 0x041fe400078e00ff */
[----:B------:R-:W-:-:S03]  /*7060*/  IMAD.SHL.U32 R9, R9, 0x800, RZ ;  /* 0x0000080009097824 */ /* 0x000fc600078e00ff */
[----:B------:R-:W-:Y:S02]  /*7070*/  LOP3.LUT R11, R11, 0x40, RZ, 0xc0, !PT ;  /* 0x000000400b0b7812 */ /* 0x000fe400078ec0ff */
[----:B------:R-:W-:-:S07]  /*7080*/  LOP3.LUT R9, R9, 0x800, RZ, 0xc0, !PT ;  /* 0x0000080009097812 */ /* 0x000fce00078ec0ff */
.L_x_178:
[----:B------:R-:W-:-:S03]  /*7090*/  UMOV UR7, 0xffffffff ;  /* 0xffffffff00077882 */ /* 0x000fc60000000000 */
[----:B------:R-:W-:Y:S05]  /*70a0*/  BRA.DIV UR7, `(.L_x_167) ;  /* 0x0000001207147947 */ /* 0x000fea000b800000 */
[----:B------:R-:W-:-:S13]  /*70b0*/  ELECT P6, URZ, PT ;  /* 0x00000000003f782f */ /* 0x000fda00038c0000 */
.L_x_191:
[----:B------:R-:W0:Y:S01]  /*70c0*/  LDC R3, c[0x0][0x28c] ;  /* 0x0000a300ff037b82 */ /* 0x000e220000000800 */
[----:B------:R-:W-:Y:S01]  /*70d0*/  BSSY B1, `(.L_x_168) ;  /* 0x0000046000017945 */ /* 0x000fe20003800000 */
[----:B0-----:R-:W-:-:S13]  /*70e0*/  ISETP.LT.OR P6, PT, R3, 0x1, !P6 ;  /* 0x000000010300780c */ /* 0x001fda00077c1670 */
[----:B------:R-:W-:Y:S05]  /*70f0*/  @P6 BRA `(.L_x_169) ;  /* 0x00000004000c6947 */ /* 0x000fea0003800000 */
[----:B------:R-:W-:Y:S02]  /*7100*/  IMAD R6, R2, 0x80, R11 ;  /* 0x0000008002067824 */ /* 0x000fe400078e020b */
[----:B------:R-:W-:Y:S02]  /*7110*/  IMAD.SHL.U32 R18, R18, 0x40, RZ ;  /* 0x0000004012127824 */ /* 0x000fe400078e00ff */
[----:B------:R-:W-:Y:S02]  /*7120*/  IMAD.MOV.U32 R13, RZ, RZ, RZ ;  /* 0x000000ffff0d7224 */ /* 0x000fe400078e00ff */
[----:B------:R-:W-:Y:S02]  /*7130*/  IMAD.U32 R14, RZ, RZ, UR21 ;  /* 0x00000015ff0e7e24 */ /* 0x000fe4000f8e00ff */
[----:B------:R-:W-:Y:S02]  /*7140*/  IMAD.MOV.U32 R2, RZ, RZ, R0 ;  /* 0x000000ffff027224 */ /* 0x000fe400078e0000 */
[----:B------:R-:W-:-:S07]  /*7150*/  IMAD.MOV.U32 R4, RZ, RZ, R8 ;  /* 0x000000ffff047224 */ /* 0x000fce00078e0008 */
.L_x_173:
[----:B------:R-:W0:Y:S01]  /*7160*/  S2R R12, SR_CgaCtaId ;  /* 0x00000000000c7919 */ /* 0x000e220000008800 */
[----:B------:R-:W-:Y:S01]  /*7170*/  MOV R3, 0x400 ;  /* 0x0000040000037802 */ /* 0x000fe20000000f00 */
[----:B------:R-:W1:Y:S03]  /*7180*/  @!P3 LDC R5, c[0x0][0x500] ;  /* 0x00014000ff05bb82 */ /* 0x000e660000000800 */
[----:B0-----:R-:W-:Y:S02]  /*7190*/  LEA R7, R12, R3, 0x18 ;  /* 0x000000030c077211 */ /* 0x001fe400078ec0ff */
[----:B------:R-:W-:-:S03]  /*71a0*/  SHF.L.U32 R3, R2, 0x1f, RZ ;  /* 0x0000001f02037819 */ /* 0x000fc600000006ff */
[----:B------:R-:W-:-:S04]  /*71b0*/  IMAD R12, R4, 0x8, R7 ;  /* 0x00000008040c7824 */ /* 0x000fc800078e0207 */
[----:B------:R-:W0:Y:S02]  /*71c0*/  SYNCS.PHASECHK.TRANS64.TRYWAIT P1, [R12+URZ+0x20], R3 ;  /* 0x000020030c0075a7 */ /* 0x000e24000802017f */
[----:B01----:R-:W-:Y:S05]  /*71d0*/  @!P1 BRA `(.L_x_170) ;  /* 0x0000000c00e89947 */ /* 0x003fea0003800000 */
.L_x_192:
[----:B------:R-:W-:Y:S01]  /*71e0*/  UPRMT UR7, UR13, 0x9910, URZ ;  /* 0x000099100d077896 */ /* 0x000fe2000800003f */
[----:B------:R1:W-:Y:S03]  /*71f0*/  @!P3 SYNCS.ARRIVE.TRANS64 RZ, [R12+URZ], R5 ;  /* 0x000000050cffb9a7 */ /* 0x0003e6000800003f */
[----:B------:R-:W-:-:S06]  /*7200*/  UISETP.NE.AND UP0, UPT, UR7, 0x2, UPT ;  /* 0x000000020700788c */ /* 0x000fcc000bf05270 */
[----:B------:R-:W-:-:S13]  /*7210*/  PLOP3.LUT P1, PT, PT, PT, UP0, 0x80, 0x0 ;  /* 0x000000000000781c */ /* 0x000fda0003f2f008 */
[----:B-1----:R-:W-:Y:S05]  /*7220*/  @P1 BRA `(.L_x_171) ;  /* 0x0000000000041947 */ /* 0x002fea0003800000 */
[----:B------:R-:W-:Y:S01]  /*7230*/  BPT.TRAP 0x1 ;  /* 0x000000040000795c */ /* 0x000fe20000300000 */
.L_x_171:
[----:B------:R-:W-:Y:S05]  /*7240*/  @P0 BRA `(.L_x_172) ;  /* 0x0000000000040947 */ /* 0x000fea0003800000 */
[----:B------:R-:W-:Y:S01]  /*7250*/  BPT.TRAP 0x1 ;  /* 0x000000040000795c */ /* 0x000fe20000300000 */
.L_x_172:
[----:B0-----:R-:W-:Y:S01]  /*7260*/  IMAD R3, R4, 0x4000, R7 ;  /* 0x0000400004037824 */ /* 0x001fe200078e0207 */
[----:B------:R-:W-:Y:S01]  /*7270*/  R2UR UR34, R13 ;  /* 0x000000000d2272ca */ /* 0x000fe200000e0000 */
[----:B------:R-:W-:Y:S01]  /*7280*/  VIADD R14, R14, 0xffffffff ;  /* 0xffffffff0e0e7836 */ /* 0x000fe20000000000 */
[----:B------:R-:W-:Y:S01]  /*7290*/  R2UR UR33, R12 ;  /* 0x000000000c2172ca */ /* 0x000fe200000e0000 */
[----:B------:R-:W-:Y:S01]  /*72a0*/  UIADD3 UR14, UP0, UR30, 0xf0, URZ ;  /* 0x000000f01e0e7890 */ /* 0x000fe2000ff1e03f */
[----:B------:R-:W-:Y:S01]  /*72b0*/  R2UR UR24, R3 ;  /* 0x00000000031872ca */ /* 0x000fe200000e0000 */
[----:B------:R-:W-:Y:S01]  /*72c0*/  IMAD R3, R4, 0x2000, R9 ;  /* 0x0000200004037824 */ /* 0x000fe200078e0209 */
[----:B------:R-:W-:Y:S01]  /*72d0*/  R2UR UR36, R19 ;  /* 0x00000000132472ca */ /* 0x000fe200000e0000 */
[----:B------:R-:W-:Y:S01]  /*72e0*/  UIADD3 UR42, UP1, UR30, 0x1f0, URZ ;  /* 0x000001f01e2a7890 */ /* 0x000fe2000ff3e03f */
[----:B------:R-:W-:Y:S01]  /*72f0*/  R2UR UR35, R18 ;  /* 0x00000000122372ca */ /* 0x000fe200000e0000 */
[----:B------:R-:W-:Y:S01]  /*7300*/  IMAD R3, R3, 0x4, R7 ;  /* 0x0000000403037824 */ /* 0x000fe200078e0207 */
[----:B------:R-:W-:Y:S01]  /*7310*/  R2UR UR19, R6 ;  /* 0x00000000061372ca */ /* 0x000fe200000e0000 */
[----:B------:R-:W-:Y:S01]  /*7320*/  UIADD3.X UR15, URZ, UR31, URZ, UP0, !UPT ;  /* 0x0000001f3f0f7290 */ /* 0x000fe200087fe43f */
[----:B------:R-:W-:Y:S01]  /*7330*/  ISETP.GT.AND P2, PT, R14, 0x1, PT ;  /* 0x000000010e00780c */ /* 0x000fe20003f44270 */
[----:B------:R-:W-:Y:S01]  /*7340*/  UIADD3 UR26, UR34, 0x20, URZ ;  /* 0x00000020221a7890 */ /* 0x000fe2000fffe03f */
[----:B------:R-:W-:Y:S01]  /*7350*/  R2UR UR8, R3 ;  /* 0x00000000030872ca */ /* 0x000fe200000e0000 */
[----:B------:R-:W-:Y:S01]  /*7360*/  UIADD3.X UR43, URZ, UR31, URZ, UP1, !UPT ;  /* 0x0000001f3f2b7290 */ /* 0x000fe20008ffe43f */
[----:B------:R-:W-:Y:S01]  /*7370*/  VIADD R4, R4, 0x1 ;  /* 0x0000000104047836 */ /* 0x000fe20000000000 */
[----:B------:R-:W-:Y:S01]  /*7380*/  UIADD3 UR32, UR24, 0x180, URZ ;  /* 0x0000018018207890 */ /* 0x000fe2000fffe03f */
[----:B------:R-:W-:Y:S01]  /*7390*/  VIADD R13, R13, 0x40 ;  /* 0x000000400d0d7836 */ /* 0x000fe20000000000 */
[----:B------:R-:W-:Y:S01]  /*73a0*/  UIADD3 UR24, UR24, 0x2180, URZ ;  /* 0x0000218018187890 */ /* 0x000fe2000fffe03f */
[----:B------:R-:W-:Y:S01]  /*73b0*/  UMOV UR22, 0x0 ;  /* 0x0000000000167882 */ /* 0x000fe20000000000 */
[----:B------:R-:W-:Y:S01]  /*73c0*/  UMOV UR23, 0x10000000 ;  /* 0x1000000000177882 */ /* 0x000fe20000000000 */
[----:B------:R-:W-:Y:S01]  /*73d0*/  ISETP.NE.AND P1, PT, R4, 0x4, PT ;  /* 0x000000040400780c */ /* 0x000fe20003f25270 */
[----:B------:R-:W-:Y:S01]  /*73e0*/  UMOV UR25, UR33 ;  /* 0x0000002100197c82 */ /* 0x000fe20008000000 */
[----:B------:R-:W-:Y:S01]  /*73f0*/  UMOV UR28, UR36 ;  /* 0x00000024001c7c82 */ /* 0x000fe20008000000 */
[----:B------:R-:W-:-:S02]  /*7400*/  UMOV UR27, UR35 ;  /* 0x00000023001b7c82 */ /* 0x000fc40008000000 */
[----:B------:R-:W-:Y:S01]  /*7410*/  UIADD3 UR16, UR8, 0x10180, URZ ;  /* 0x0001018008107890 */ /* 0x000fe2000fffe03f */
[----:B------:R0:W-:Y:S01]  /*7420*/  UTMALDG.3D [UR32], [UR14], desc[UR22] ;  /* 0x000016200e0075b4 */ /* 0x0001e20008011000 */
[----:B------:R-:W-:Y:S01]  /*7430*/  UIADD3 UR8, UR8, 0x14180, URZ ;  /* 0x0001418008087890 */ /* 0x000fe2000fffe03f */
[----:B------:R-:W-:Y:S01]  /*7440*/  SEL R3, RZ, 0x1, P1 ;  /* 0x00000001ff037807 */ /* 0x000fe20000800000 */
[----:B------:R-:W-:Y:S01]  /*7450*/  UMOV UR7, 0x30000 ;  /* 0x0003000000077882 */ /* 0x000fe20000000000 */
[----:B------:R-:W-:Y:S01]  /*7460*/  UMOV UR17, UR33 ;  /* 0x0000002100117c82 */ /* 0x000fe20008000000 */
[----:B------:R-:W-:Y:S01]  /*7470*/  UMOV UR18, UR34 ;  /* 0x0000002200127c82 */ /* 0x000fe20008000000 */
[----:B------:R-:W-:Y:S01]  /*7480*/  UMOV UR20, UR36 ;  /* 0x0000002400147c82 */ /* 0x000fe20008000000 */
[----:B------:R-:W-:Y:S01]  /*7490*/  UMOV UR9, UR33 ;  /* 0x0000002100097c82 */ /* 0x000fe20008000000 */
[----:B------:R-:W-:Y:S01]  /*74a0*/  UMOV UR11, UR19 ;  /* 0x00000013000b7c82 */ /* 0x000fe20008000000 */
[----:B------:R-:W-:Y:S01]  /*74b0*/  UMOV UR12, UR36 ;  /* 0x00000024000c7c82 */ /* 0x000fe20008000000 */
[----:B------:R0:W-:Y:S01]  /*74c0*/  UTMALDG.3D [UR24], [UR14], desc[UR22] ;  /* 0x000016180e0075b4 */ /* 0x0001e20008011000 */
[----:B------:R-:W-:Y:S01]  /*74d0*/  UMOV UR10, UR26 ;  /* 0x0000001a000a7c82 */ /* 0x000fe20008000000 */
[----:B------:R-:W-:-:S02]  /*74e0*/  LOP3.LUT R2, R2, R3, RZ, 0x3c, !PT ;  /* 0x0000000302027212 */ /* 0x000fc400078e3cff */
[----:B------:R-:W-:Y:S01]  /*74f0*/  SEL R4, R4, RZ, P1 ;  /* 0x000000ff04047207 */ /* 0x000fe20000800000 */
[----:B------:R0:W-:Y:S01]  /*7500*/  UTMALDG.3D.MULTICAST [UR16], [UR42], UR7, desc[UR22] ;  /* 0x000016102a0073b4 */ /* 0x0001e20008011807 */
[----:B------:R0:W-:Y:S02]  /*7510*/  UTMALDG.3D.MULTICAST [UR8], [UR42], UR7, desc[UR22] ;  /* 0x000016082a0073b4 */ /* 0x0001e40008011807 */
[----:B0-----:R-:W-:Y:S05]  /*7520*/  @P2 BRA `(.L_x_173) ;  /* 0xfffffffc000c2947 */ /* 0x001fea000383ffff */
.L_x_169:
[----:B------:R-:W-:Y:S05]  /*7530*/  BSYNC B1 ;  /* 0x0000000000017941 */ /* 0x000fea0003800000 */
.L_x_168:
[----:B------:R-:W-:Y:S01]  /*7540*/  LOP3.LUT P4, RZ, R10, 0xff, RZ, 0xc0, !PT ;  /* 0x000000ff0aff7812 */ /* 0x000fe2000788c0ff */
[----:B------:R-:W-:Y:S01]  /*7550*/  VIADD R8, R8, UR37 ;  /* 0x0000002508087c36 */ /* 0x000fe20008000000 */
[----:B------:R-:W-:Y:S01]  /*7560*/  ULDC.64 UR8, c[0x0][0x650] ;  /* 0x0001940000087ab9 */ /* 0x000fe20000000a00 */
[----:B------:R-:W-:Y:S01]  /*7570*/  BSSY B1, `(.L_x_174) ;  /* 0x000006f000017945 */ /* 0x000fe20003800000 */
[----:B------:R-:W-:Y:S01]  /*7580*/  IMAD.MOV.U32 R18, RZ, RZ, -0x1 ;  /* 0xffffffffff127424 */ /* 0x000fe200078e00ff */
[----:B------:R-:W-:Y:S01]  /*7590*/  PRMT R10, RZ, 0x7610, R10 ;  /* 0x00007610ff0a7816 */ /* 0x000fe2000000000a */
[----:B------:R-:W-:Y:S01]  /*75a0*/  IMAD.MOV.U32 R19, RZ, RZ, -0x1 ;  /* 0xffffffffff137424 */ /* 0x000fe200078e00ff */
[C---:B------:R-:W-:Y:S02]  /*75b0*/  ISETP.GT.U32.AND P1, PT, R8.reuse, 0x3, PT ;  /* 0x000000030800780c */ /* 0x040fe40003f24070 */
[----:B------:R-:W-:Y:S02]  /*75c0*/  SHF.R.U32.HI R2, RZ, 0x2, R8 ;  /* 0x00000002ff027819 */ /* 0x000fe40000011608 */
[----:B------:R-:W-:-:S02]  /*75d0*/  LOP3.LUT R8, R8, 0x3, RZ, 0xc0, !PT ;  /* 0x0000000308087812 */ /* 0x000fc400078ec0ff */
[----:B------:R-:W0:Y:S01]  /*75e0*/  @P4 S2R R4, SR_CgaCtaId ;  /* 0x0000000000044919 */ /* 0x000e220000008800 */
[----:B------:R-:W-:Y:S02]  /*75f0*/  @P4 MOV R3, 0x400 ;  /* 0x0000040000034802 */ /* 0x000fe40000000f00 */
[----:B------:R-:W-:-:S04]  /*7600*/  LOP3.LUT R2, R2, 0x1, RZ, 0xc0, !PT ;  /* 0x0000000102027812 */ /* 0x000fc800078ec0ff */
[----:B------:R-:W-:Y:S02]  /*7610*/  ISETP.NE.U32.AND P2, PT, R2, 0x1, PT ;  /* 0x000000010200780c */ /* 0x000fe40003f45070 */
[----:B0-----:R-:W-:Y:S01]  /*7620*/  @P4 LEA R3, R4, R3, 0x18 ;  /* 0x0000000304034211 */ /* 0x001fe200078ec0ff */
[----:B------:R-:W-:-:S03]  /*7630*/  IMAD.U32 R4, RZ, RZ, UR37 ;  /* 0x00000025ff047e24 */ /* 0x000fc6000f8e00ff */
[----:B------:R0:W-:Y:S01]  /*7640*/  @P4 SYNCS.ARRIVE.TRANS64.A1T0 RZ, [R3+URZ+0x78], RZ ;  /* 0x000078ff03ff49a7 */ /* 0x0001e2000810003f */
[----:B------:R-:W-:Y:S02]  /*7650*/  IADD3 R16, P4, R16, UR52, RZ ;  /* 0x0000003410107c10 */ /* 0x000fe4000ff9e0ff */
[----:B------:R-:W-:Y:S02]  /*7660*/  ISETP.LT.U32.AND P1, PT, R4, 0x4, P1 ;  /* 0x000000040400780c */ /* 0x000fe40000f21070 */
[----:B------:R-:W-:Y:S02]  /*7670*/  IADD3.X R17, R17, UR39, RZ, P4, !PT ;  /* 0x0000002711117c10 */ /* 0x000fe4000a7fe4ff */
[----:B------:R-:W-:Y:S02]  /*7680*/  ISETP.GE.U32.AND P4, PT, R16, UR8, PT ;  /* 0x0000000810007c0c */ /* 0x000fe4000bf86070 */
[----:B0-----:R-:W-:Y:S02]  /*7690*/  SEL R3, RZ, 0x1, !P1 ;  /* 0x00000001ff037807 */ /* 0x001fe40004800000 */
[----:B------:R-:W-:-:S02]  /*76a0*/  ISETP.GE.U32.AND.EX P1, PT, R17, UR9, PT, P4 ;  /* 0x0000000911007c0c */ /* 0x000fc4000bf26140 */
[----:B------:R-:W-:-:S04]  /*76b0*/  ISETP.GT.U32.AND P2, PT, R4, 0x3, !P2 ;  /* 0x000000030400780c */ /* 0x000fc80005744070 */
[----:B------:R-:W-:-:S04]  /*76c0*/  SEL R2, RZ, 0x1, !P2 ;  /* 0x00000001ff027807 */ /* 0x000fc80005000000 */
[--C-:B------:R-:W-:Y:S01]  /*76d0*/  LOP3.LUT R0, R2, R0, R3.reuse, 0x96, !PT ;  /* 0x0000000002007212 */ /* 0x100fe200078e9603 */
[----:B------:R-:W-:Y:S01]  /*76e0*/  IMAD.MOV.U32 R2, RZ, RZ, -0x1 ;  /* 0xffffffffff027424 */ /* 0x000fe200078e00ff */
[----:B------:R-:W-:Y:S01]  /*76f0*/  PRMT R3, RZ, 0x7610, R3 ;  /* 0x00007610ff037816 */ /* 0x000fe20000000003 */
[----:B------:R-:W-:Y:S06]  /*7700*/  @P1 BRA `(.L_x_175) ;  /* 0x0000000400541947 */ /* 0x000fec0003800000 */
[----:B------:R-:W0:Y:S01]  /*7710*/  S2UR UR7, SR_CTAID.X ;  /* 0x00000000000779c3 */ /* 0x000e220000002500 */
[----:B------:R-:W-:Y:S01]  /*7720*/  ULDC.64 UR8, c[0x0][0x628] ;  /* 0x00018a0000087ab9 */ /* 0x000fe20000000a00 */
[----:B------:R-:W-:Y:S01]  /*7730*/  ULDC UR10, c[0x0][0x150] ;  /* 0x00005400000a7ab9 */ /* 0x000fe20000000800 */
[----:B------:R-:W-:Y:S01]  /*7740*/  ISETP.NE.U32.AND P1, PT, RZ, UR8, PT ;  /* 0x00000008ff007c0c */ /* 0x000fe2000bf25070 */
[----:B------:R-:W-:Y:S01]  /*7750*/  ULDC UR11, c[0x0][0x630] ;  /* 0x00018c00000b7ab9 */ /* 0x000fe20000000800 */
[----:B------:R-:W-:Y:S01]  /*7760*/  ULDC UR14, c[0x0][0x154] ;  /* 0x00005500000e7ab9 */ /* 0x000fe20000000800 */
[----:B------:R-:W-:Y:S01]  /*7770*/  IMAD.MOV.U32 R2, RZ, RZ, R16 ;  /* 0x000000ffff027224 */ /* 0x000fe200078e0010 */
[----:B------:R-:W-:Y:S01]  /*7780*/  ISETP.NE.AND.EX P1, PT, RZ, UR9, PT, P1 ;  /* 0x00000009ff007c0c */ /* 0x000fe2000bf25310 */
[----:B------:R-:W1:Y:S01]  /*7790*/  S2UR UR12, SR_CTAID.Y ;  /* 0x00000000000c79c3 */ /* 0x000e620000002600 */
[----:B0-----:R-:W-:-:S05]  /*77a0*/  I2FP.F32.U32 R3, UR7 ;  /* 0x0000000700037c45 */ /* 0x001fca0008201000 */
[----:B------:R-:W-:Y:S01]  /*77b0*/  FMUL R12, R3, UR10 ;  /* 0x0000000a030c7c20 */ /* 0x000fe20008400000 */
[----:B------:R-:W-:-:S05]  /*77c0*/  IMAD.MOV.U32 R3, RZ, RZ, R17 ;  /* 0x000000ffff037224 */ /* 0x000fca00078e0011 */
[----:B------:R-:W-:Y:S05]  /*77d0*/  @!P1 BRA `(.L_x_176) ;  /* 0x0000000000289947 */ /* 0x000fea0003800000 */
[----:B------:R-:W-:Y:S02]  /*77e0*/  ULDC UR10, c[0x0][0x634] ;  /* 0x00018d00000a7ab9 */ /* 0x000fe40000000800 */
[----:B------:R-:W-:-:S05]  /*77f0*/  IADD3 R7, P1, R16, UR10, RZ ;  /* 0x0000000a10077c10 */ /* 0x000fca000ff3e0ff */
[----:B------:R-:W-:-:S04]  /*7800*/  IMAD.X R13, RZ, RZ, R17, P1 ;  /* 0x000000ffff0d7224 */ /* 0x000fc800008e0611 */
[----:B------:R-:W-:-:S04]  /*7810*/  IMAD.WIDE.U32 R4, R13, UR8, RZ ;  /* 0x000000080d047c25 */ /* 0x000fc8000f8e00ff */
[----:B------:R-:W-:-:S04]  /*7820*/  IMAD.WIDE.U32 R4, P1, R7, UR9, R4 ;  /* 0x0000000907047c25 */ /* 0x000fc8000f820004 */
[----:B------:R-:W-:-:S04]  /*7830*/  IMAD.WIDE.U32 R6, R7, UR8, RZ ;  /* 0x0000000807067c25 */ /* 0x000fc8000f8e00ff */
[----:B------:R-:W-:Y:S01]  /*7840*/  IMAD.X R3, RZ, RZ, RZ, P1 ;  /* 0x000000ffff037224 */ /* 0x000fe200008e06ff */
[----:B------:R-:W-:Y:S01]  /*7850*/  IADD3 RZ, P1, R7, R4, RZ ;  /* 0x0000000407ff7210 */ /* 0x000fe20007f3e0ff */
[----:B------:R-:W-:-:S04]  /*7860*/  IMAD.MOV.U32 R2, RZ, RZ, R5 ;  /* 0x000000ffff027224 */ /* 0x000fc800078e0005 */
[----:B------:R-:W-:-:S08]  /*7870*/  IMAD.WIDE.U32.X R2, R13, UR9, R2, P1 ;  /* 0x000000090d027c25 */ /* 0x000fd000088e0402 */
.L_x_176:
[--C-:B------:R-:W-:Y:S01]  /*7880*/  SHF.R.U64 R19, R2, UR11, R3.reuse ;  /* 0x0000000b02137c19 */ /* 0x100fe20008001203 */
[----:B------:R-:W0:Y:S01]  /*7890*/  F2I.U32.TRUNC.NTZ R12, R12 ;  /* 0x0000000c000c7305 */ /* 0x000e22000020f000 */
[----:B------:R-:W-:Y:S01]  /*78a0*/  SHF.R.U32.HI R2, RZ, UR11, R3 ;  /* 0x0000000bff027c19 */ /* 0x000fe20008011603 */
[----:B------:R-:W-:Y:S01]  /*78b0*/  ULDC.64 UR8, c[0x0][0x620] ;  /* 0x0001880000087ab9 */ /* 0x000fe20000000a00 */
[----:B------:R-:W-:Y:S01]  /*78c0*/  IADD3 R5, P1, RZ, -R19, RZ ;  /* 0x80000013ff057210 */ /* 0x000fe20007f3e0ff */
[----:B------:R-:W-:Y:S01]  /*78d0*/  ULDC UR11, c[0x0][0x658] ;  /* 0x00019600000b7ab9 */ /* 0x000fe20000000800 */
[----:B-1----:R-:W-:Y:S01]  /*78e0*/  I2FP.F32.U32 R4, UR12 ;  /* 0x0000000c00047c45 */ /* 0x002fe20008201000 */
[----:B------:R-:W-:Y:S02]  /*78f0*/  ULDC UR16, c[0x0][0x648] ;  /* 0x0001920000107ab9 */ /* 0x000fe40000000800 */
[----:B------:R-:W-:Y:S02]  /*7900*/  IMAD.X R2, RZ, RZ, ~R2, P1 ;  /* 0x000000ffff027224 */ /* 0x000fe400008e0e02 */
[----:B------:R-:W-:Y:S01]  /*7910*/  FMUL R6, R4, UR14 ;  /* 0x0000000e04067c20 */ /* 0x000fe20008400000 */
[----:B------:R-:W-:Y:S01]  /*7920*/  ULDC.64 UR14, c[0x0][0x640] ;  /* 0x00019000000e7ab9 */ /* 0x000fe20000000a00 */
[----:B------:R-:W-:Y:S01]  /*7930*/  IMAD R4, R2, UR8, RZ ;  /* 0x0000000802047c24 */ /* 0x000fe2000f8e02ff */
[----:B------:R-:W-:Y:S01]  /*7940*/  ISETP.NE.U32.AND P1, PT, RZ, UR14, PT ;  /* 0x0000000eff007c0c */ /* 0x000fe2000bf25070 */
[C---:B------:R-:W-:Y:S01]  /*7950*/  IMAD.WIDE.U32 R2, R5.reuse, UR8, R16 ;  /* 0x0000000805027c25 */ /* 0x040fe2000f8e0010 */
[----:B0-----:R-:W-:Y:S01]  /*7960*/  R2UR UR8, R12 ;  /* 0x000000000c0872ca */ /* 0x001fe200000e0000 */
[----:B------:R-:W0:Y:S01]  /*7970*/  F2I.U32.TRUNC.NTZ R6, R6 ;  /* 0x0000000600067305 */ /* 0x000e22000020f000 */
[----:B------:R-:W1:Y:S01]  /*7980*/  LDC R12, c[0x0][0x610] ;  /* 0x00018400ff0c7b82 */ /* 0x000e620000000800 */
[----:B------:R-:W-:Y:S01]  /*7990*/  IMAD R5, R5, UR9, R4 ;  /* 0x0000000905057c24 */ /* 0x000fe2000f8e0204 */
[----:B------:R-:W-:Y:S01]  /*79a0*/  ULDC UR9, c[0x0][0x618] ;  /* 0x0001860000097ab9 */ /* 0x000fe20000000800 */
[----:B------:R-:W-:-:S02]  /*79b0*/  ISETP.NE.AND.EX P1, PT, RZ, UR15, PT, P1 ;  /* 0x0000000fff007c0c */ /* 0x000fc4000bf25310 */
[----:B------:R-:W-:-:S05]  /*79c0*/  IMAD.IADD R3, R3, 0x1, R5 ;  /* 0x0000000103037824 */ /* 0x000fca00078e0205 */
[--C-:B------:R-:W-:Y:S02]  /*79d0*/  SHF.R.U64 R14, R2, UR9, R3.reuse ;  /* 0x00000009020e7c19 */ /* 0x100fe40008001203 */
[----:B------:R-:W-:Y:S01]  /*79e0*/  SHF.R.U32.HI R3, RZ, UR9, R3 ;  /* 0x00000009ff037c19 */ /* 0x000fe20008011603 */
[----:B------:R-:W-:Y:S01]  /*79f0*/  ULDC UR9, c[0x0][0x608] ;  /* 0x0001820000097ab9 */ /* 0x000fe20000000800 */
[----:B0-----:R-:W-:Y:S02]  /*7a00*/  R2UR UR10, R6 ;  /* 0x00000000060a72ca */ /* 0x001fe400000e0000 */
[--C-:B------:R-:W-:Y:S02]  /*7a10*/  SHF.R.U64 R15, R14, UR9, R3.reuse ;  /* 0x000000090e0f7c19 */ /* 0x100fe40008001203 */
[----:B------:R-:W-:Y:S01]  /*7a20*/  SHF.R.U32.HI R2, RZ, UR9, R3 ;  /* 0x00000009ff027c19 */ /* 0x000fe20008011603 */
[----:B------:R-:W-:-:S03]  /*7a30*/  UIADD3 UR9, -UR8, URZ, URZ ;  /* 0x0000003f08097290 */ /* 0x000fc6000fffe13f */
[--C-:B------:R-:W-:Y:S01]  /*7a40*/  SHF.R.U64 R21, R15, UR11, R2.reuse ;  /* 0x0000000b0f157c19 */ /* 0x100fe20008001202 */
[----:B------:R-:W-:Y:S01]  /*7a50*/  ULDC UR8, c[0x0][0x144] ;  /* 0x0000510000087ab9 */ /* 0x000fe20000000800 */
[----:B------:R-:W-:-:S03]  /*7a60*/  SHF.R.U32.HI R3, RZ, UR11, R2 ;  /* 0x0000000bff037c19 */ /* 0x000fc60008011602 */
[----:B------:R-:W-:Y:S01]  /*7a70*/  IMAD.MOV.U32 R2, RZ, RZ, R21 ;  /* 0x000000ffff027224 */ /* 0x000fe200078e0015 */
[----:B------:R-:W-:Y:S06]  /*7a80*/  @!P1 BRA `(.L_x_177) ;  /* 0x0000000000289947 */ /* 0x000fec0003800000 */
        /* <DEDUP_REMOVED lines=10> */
.L_x_177:
[----:B------:R-:W-:Y:S01]  /*7b30*/  UISETP.NE.AND UP0, UPT, UR38, URZ, UPT ;  /* 0x0000003f2600728c */ /* 0x000fe2000bf05270 */
[----:B------:R-:W-:Y:S01]  /*7b40*/  SHF.R.U64 R3, R2, UR16, R3 ;  /* 0x0000001002037c19 */ /* 0x000fe20008001203 */
[----:B------:R-:W-:Y:S01]  /*7b50*/  UIADD3 UR10, -UR10, URZ, URZ ;  /* 0x0000003f0a0a7290 */ /* 0x000fe2000fffe13f */
[----:B------:R-:W-:Y:S01]  /*7b60*/  LOP3.LUT R2, R15, UR6, RZ, 0xc0, !PT ;  /* 0x000000060f027c12 */ /* 0x000fe2000f8ec0ff */
[----:B------:R-:W-:Y:S01]  /*7b70*/  UIMAD UR7, UR8, UR9, UR7 ;  /* 0x00000009080772a4 */ /* 0x000fe2000f8e0207 */
[----:B------:R-:W-:Y:S01]  /*7b80*/  LOP3.LUT R5, R14, UR4, RZ, 0xc0, !PT ;  /* 0x000000040e057c12 */ /* 0x000fe2000f8ec0ff */
[----:B------:R-:W-:Y:S01]  /*7b90*/  IMAD.MOV R4, RZ, RZ, -R3 ;  /* 0x000000ffff047224 */ /* 0x000fe200078e0a03 */
[----:B------:R-:W-:Y:S01]  /*7ba0*/  ULDC UR8, c[0x0][0x148] ;  /* 0x0000520000087ab9 */ /* 0x000fe20000000800 */
[----:B------:R-:W-:Y:S01]  /*7bb0*/  IMAD R3, R3, UR5, R2 ;  /* 0x0000000503037c24 */ /* 0x000fe2000f8e0202 */
[----:B------:R-:W-:Y:S02]  /*7bc0*/  PLOP3.LUT P1, PT, PT, PT, UP0, 0x80, 0x0 ;  /* 0x000000000000781c */ /* 0x000fe40003f2f008 */
[----:B------:R-:W-:-:S03]  /*7bd0*/  @UP0 UIMAD UR7, UR8, UR10, UR12 ;  /* 0x0000000a080702a4 */ /* 0x000fc6000f8e020c */
[----:B------:R-:W-:Y:S02]  /*7be0*/  ULDC UR8, c[0x0][0x638] ;  /* 0x00018e0000087ab9 */ /* 0x000fe40000000800 */
[----:B------:R-:W-:Y:S02]  /*7bf0*/  IMAD R2, R4, UR8, R21 ;  /* 0x0000000804027c24 */ /* 0x000fe4000f8e0215 */
[----:B-1----:R-:W-:Y:S01]  /*7c00*/  IMAD R12, R3, R12, UR7 ;  /* 0x00000007030c7e24 */ /* 0x002fe2000f8e020c */
[----:B------:R-:W-:Y:S01]  /*7c10*/  ULDC UR7, c[0x0][0x600] ;  /* 0x0001800000077ab9 */ /* 0x000fe20000000800 */
[----:B------:R-:W-:Y:S02]  /*7c20*/  IMAD.MOV.U32 R3, RZ, RZ, 0x1 ;  /* 0x00000001ff037424 */ /* 0x000fe400078e00ff */
[----:B------:R-:W-:-:S05]  /*7c30*/  IMAD R5, R2, UR7, R5 ;  /* 0x0000000702057c24 */ /* 0x000fca000f8e0205 */
[----:B------:R-:W-:Y:S02]  /*7c40*/  SEL R2, R5, R12, !P1 ;  /* 0x0000000c05027207 */ /* 0x000fe40004800000 */
[----:B------:R-:W-:-:S07]  /*7c50*/  SEL R18, R12, R5, !P1 ;  /* 0x000000050c127207 */ /* 0x000fce0004800000 */
.L_x_175:
[----:B------:R-:W-:Y:S05]  /*7c60*/  BSYNC B1 ;  /* 0x0000000000017941 */ /* 0x000fea0003800000 */
.L_x_174:
[----:B------:R-:W-:-:S13]  /*7c70*/  LOP3.LUT P1, RZ, R3, 0xff, RZ, 0xc0, !PT ;  /* 0x000000ff03ff7812 */ /* 0x000fda000782c0ff */
[----:B------:R-:W-:Y:S05]  /*7c80*/  @P1 BRA `(.L_x_178) ;  /* 0xfffffff400001947 */ /* 0x000fea000383ffff */
[----:B------:R-:W-:Y:S05]  /*7c90*/  BSYNC B0 ;  /* 0x0000000000007941 */ /* 0x000fea0003800000 */
.L_x_166:
[----:B------:R-:W-:-:S03]  /*7ca0*/  UMOV UR7, 0xffffffff ;  /* 0xffffffff00077882 */ /* 0x000fc60000000000 */
[----:B------:R-:W-:Y:S05]  /*7cb0*/  BRA.DIV UR7, `(.L_x_179) ;  /* 0x0000000607447947 */ /* 0x000fea000b800000 */
[----:B------:R-:W-:-:S13]  /*7cc0*/  ELECT P6, URZ, PT ;  /* 0x00000000003f782f */ /* 0x000fda00038c0000 */
.L_x_195:
[----:B------:R-:W-:Y:S04]  /*7cd0*/  BSSY B0, `(.L_x_180) ;  /* 0x000002c000007945 */ /* 0x000fe80003800000 */
[----:B------:R-:W-:Y:S05]  /*7ce0*/  @!P6 BRA `(.L_x_181) ;  /* 0x0000000000a8e947 */ /* 0x000fea0003800000 */
[----:B------:R-:W-:-:S04]  /*7cf0*/  ULOP3.LUT UR7, UR40, 0x2, URZ, 0xfc, !UPT ;  /* 0x0000000228077892 */ /* 0x000fc8000f8efc3f */
[----:B------:R-:W-:-:S06]  /*7d00*/  UISETP.NE.AND UP0, UPT, UR7, 0x3, UPT ;  /* 0x000000030700788c */ /* 0x000fcc000bf05270 */
[----:B------:R-:W-:-:S13]  /*7d10*/  PLOP3.LUT P0, PT, PT, PT, UP0, 0x80, 0x0 ;  /* 0x000000000000781c */ /* 0x000fda0003f0f008 */
[----:B------:R-:W-:Y:S05]  /*7d20*/  @!P0 BRA `(.L_x_182) ;  /* 0x0000000000048947 */ /* 0x000fea0003800000 */
[----:B------:R-:W-:Y:S01]  /*7d30*/  BPT.TRAP 0x1 ;  /* 0x000000040000795c */ /* 0x000fe20000300000 */
.L_x_182:
[----:B------:R-:W0:Y:S01]  /*7d40*/  S2R R3, SR_CgaCtaId ;  /* 0x0000000000037919 */ /* 0x000e220000008800 */
[----:B------:R-:W-:-:S04]  /*7d50*/  MOV R2, 0x400 ;  /* 0x0000040000027802 */ /* 0x000fc80000000f00 */
[----:B0-----:R-:W-:Y:S02]  /*7d60*/  LEA R3, R3, R2, 0x18 ;  /* 0x0000000203037211 */ /* 0x001fe400078ec0ff */
[----:B------:R-:W-:-:S03]  /*7d70*/  SHF.L.U32 R2, R0, 0x1f, RZ ;  /* 0x0000001f00027819 */ /* 0x000fc600000006ff */
[----:B------:R-:W-:-:S04]  /*7d80*/  VIADD R3, R3, 0x20 ;  /* 0x0000002003037836 */ /* 0x000fc80000000000 */
[C---:B------:R-:W-:Y:S02]  /*7d90*/  IMAD R7, R8.reuse, 0x8, R3 ;  /* 0x0000000808077824 */ /* 0x040fe400078e0203 */
[----:B------:R-:W-:Y:S02]  /*7da0*/  VIADD R8, R8, 0x1 ;  /* 0x0000000108087836 */ /* 0x000fe40000000000 */
[----:B------:R-:W0:Y:S03]  /*7db0*/  SYNCS.PHASECHK.TRANS64.TRYWAIT P0, [R7+URZ], R2 ;  /* 0x00000002070075a7 */ /* 0x000e26000800017f */
[----:B------:R-:W-:-:S04]  /*7dc0*/  ISETP.NE.AND P1, PT, R8, 0x4, PT ;  /* 0x000000040800780c */ /* 0x000fc80003f25270 */
[----:B------:R-:W-:Y:S02]  /*7dd0*/  SEL R5, RZ, 0x1, P1 ;  /* 0x00000001ff057807 */ /* 0x000fe40000800000 */
[----:B------:R-:W-:Y:S02]  /*7de0*/  SEL R8, R8, RZ, P1 ;  /* 0x000000ff08087207 */ /* 0x000fe40000800000 */
[----:B------:R-:W-:-:S03]  /*7df0*/  LOP3.LUT R5, R0, R5, RZ, 0x3c, !PT ;  /* 0x0000000500057212 */ /* 0x000fc600078e3cff */
[----:B------:R-:W-:Y:S01]  /*7e00*/  IMAD R9, R8, 0x8, R3 ;  /* 0x0000000808097824 */ /* 0x000fe200078e0203 */
[----:B------:R-:W-:Y:S01]  /*7e10*/  SHF.L.U32 R4, R5, 0x1f, RZ ;  /* 0x0000001f05047819 */ /* 0x000fe200000006ff */
[----:B0-----:R-:W-:Y:S06]  /*7e20*/  @!P0 BRA `(.L_x_183) ;  /* 0x0000000400088947 */ /* 0x001fec0003800000 */
.L_x_196:
[----:B------:R-:W1:Y:S01]  /*7e30*/  SYNCS.PHASECHK.TRANS64.TRYWAIT P0, [R9+URZ], R4 ;  /* 0x00000004090075a7 */ /* 0x000e62000800017f */
[----:B------:R-:W-:-:S05]  /*7e40*/  VIADD R0, R8, 0x1 ;  /* 0x0000000108007836 */ /* 0x000fca0000000000 */
[----:B------:R-:W-:-:S04]  /*7e50*/  ISETP.NE.AND P1, PT, R0, 0x4, PT ;  /* 0x000000040000780c */ /* 0x000fc80003f25270 */
[----:B0-----:R-:W-:Y:S02]  /*7e60*/  SEL R2, RZ, 0x1, P1 ;  /* 0x00000001ff027807 */ /* 0x001fe40000800000 */
[----:B------:R-:W-:Y:S02]  /*7e70*/  SEL R0, R0, RZ, P1 ;  /* 0x000000ff00007207 */ /* 0x000fe40000800000 */
[----:B------:R-:W-:-:S03]  /*7e80*/  LOP3.LUT R7, R5, R2, RZ, 0x3c, !PT ;  /* 0x0000000205077212 */ /* 0x000fc600078e3cff */
[----:B------:R-:W-:Y:S01]  /*7e90*/  IMAD R6, R0, 0x8, R3 ;  /* 0x0000000800067824 */ /* 0x000fe200078e0203 */
[----:B------:R-:W-:Y:S01]  /*7ea0*/  SHF.L.U32 R5, R7, 0x1f, RZ ;  /* 0x0000001f07057819 */ /* 0x000fe200000006ff */
[----:B-1----:R-:W-:Y:S06]  /*7eb0*/  @!P0 BRA `(.L_x_184) ;  /* 0x0000000000f88947 */ /* 0x002fec0003800000 */
.L_x_197:
[----:B------:R-:W1:Y:S01]  /*7ec0*/  SYNCS.PHASECHK.TRANS64.TRYWAIT P0, [R6+URZ], R5 ;  /* 0x00000005060075a7 */ /* 0x000e62000800017f */
[----:B------:R-:W-:-:S05]  /*7ed0*/  VIADD R0, R0, 0x1 ;  /* 0x0000000100007836 */ /* 0x000fca0000000000 */
[----:B------:R-:W-:-:S04]  /*7ee0*/  ISETP.NE.AND P1, PT, R0, 0x4, PT ;  /* 0x000000040000780c */ /* 0x000fc80003f25270 */
[----:B------:R-:W-:Y:S02]  /*7ef0*/  SEL R2, RZ, 0x1, P1 ;  /* 0x00000001ff027807 */ /* 0x000fe40000800000 */
[----:B------:R-:W-:Y:S02]  /*7f00*/  SEL R0, R0, RZ, P1 ;  /* 0x000000ff00007207 */ /* 0x000fe40000800000 */
[----:B------:R-:W-:Y:S01]  /*7f10*/  LOP3.LUT R2, R7, R2, RZ, 0x3c, !PT ;  /* 0x0000000207027212 */ /* 0x000fe200078e3cff */
[----:B-1----:R-:W-:Y:S06]  /*7f20*/  @!P0 BRA `(.L_x_185) ;  /* 0x0000000000f08947 */ /* 0x002fec0003800000 */
.L_x_198:
[----:B------:R-:W-:Y:S01]  /*7f30*/  IMAD R3, R0, 0x8, R3 ;  /* 0x0000000800037824 */ /* 0x000fe200078e0203 */
[----:B------:R-:W-:-:S07]  /*7f40*/  SHF.L.U32 R0, R2, 0x1f, RZ ;  /* 0x0000001f02007819 */ /* 0x000fce00000006ff */
.L_x_186:
[----:B--2---:R2:W3:Y:S02]  /*7f50*/  SYNCS.PHASECHK.TRANS64.TRYWAIT P0, [R3+URZ], R0 ;  /* 0x00000000030075a7 */ /* 0x0044e4000800017f */
[----:B---3--:R-:W-:Y:S05]  /*7f60*/  @!P0 NANOSLEEP.SYNCS 0x989680 ;  /* 0x009896800000895d */ /* 0x008fea0003900000 */
[----:B------:R-:W3:Y:S02]  /*7f70*/  @!P0 SYNCS.PHASECHK.TRANS64 P0, [R3+URZ], R0 ;  /* 0x00000000030085a7 */ /* 0x000ee4000800007f */
[----:B---3--:R-:W-:Y:S05]  /*7f80*/  @!P0 BRA `(.L_x_186) ;  /* 0xfffffffc00f08947 */ /* 0x008fea000383ffff */
.L_x_181:
[----:B------:R-:W-:Y:S05]  /*7f90*/  BSYNC B0 ;  /* 0x0000000000007941 */ /* 0x000fea0003800000 */
.L_x_180:
[----:B------:R-:W-:Y:S05]  /*7fa0*/  EXIT ;  /* 0x000000000000794d */ /* 0x000fea0003800000 */
.L_x_18:
[----:B0-----:R0:W1:Y:S02]  /*7fb0*/  SYNCS.PHASECHK.TRANS64.TRYWAIT P0, [R97+URZ+-0x8], R0 ;  /* 0xfffff800610075a7 */ /* 0x001064000800017f */
[----:B-1----:R-:W-:Y:S05]  /*7fc0*/  @!P0 NANOSLEEP.SYNCS 0x989680 ;  /* 0x009896800000895d */ /* 0x002fea0003900000 */
[----:B------:R-:W1:Y:S02]  /*7fd0*/  @!P0 SYNCS.PHASECHK.TRANS64 P0, [R97+URZ+-0x8], R0 ;  /* 0xfffff800610085a7 */ /* 0x000e64000800007f */
[----:B-1----:R-:W-:Y:S05]  /*7fe0*/  @!P0 BRA `(.L_x_18) ;  /* 0xfffffffc00f08947 */ /* 0x002fea000383ffff */
[----:B------:R-:W-:Y:S05]  /*7ff0*/  BRA `(.L_x_187) ;  /* 0xffffff9800247947 */ /* 0x000fea000383ffff */
.L_x_23:
[----:B-1----:R1:W2:Y:S02]  /*8000*/  SYNCS.PHASECHK.TRANS64.TRYWAIT P1, [R3+URZ], R0 ;  /* 0x00000000030075a7 */ /* 0x0022a4000802017f */
[----:B--2---:R-:W-:Y:S05]  /*8010*/  @!P1 NANOSLEEP.SYNCS 0x989680 ;  /* 0x009896800000995d */ /* 0x004fea0003900000 */
[----:B------:R-:W2:Y:S02]  /*8020*/  @!P1 SYNCS.PHASECHK.TRANS64 P1, [R3+URZ], R0 ;  /* 0x00000000030095a7 */ /* 0x000ea4000802007f */
[----:B--2---:R-:W-:Y:S05]  /*8030*/  @!P1 BRA `(.L_x_23) ;  /* 0xfffffffc00f09947 */ /* 0x004fea000383ffff */
[----:B------:R-:W-:Y:S05]  /*8040*/  BRA `(.L_x_22) ;  /* 0xffffff98009c7947 */ /* 0x000fea000383ffff */
.L_x_28:
[----:B-1----:R-:W-:-:S04]  /*8050*/  IMAD.U32 R5, RZ, RZ, UR4 ;  /* 0x00000004ff057e24 */ /* 0x002fc8000f8e00ff */
[----:B------:R1:W2:Y:S03]  /*8060*/  SYNCS.PHASECHK.TRANS64.TRYWAIT P1, [R5+URZ], R4 ;  /* 0x00000004050075a7 */ /* 0x0002a6000802017f */
[----:B--2---:R-:W-:Y:S05]  /*8070*/  @!P1 NANOSLEEP.SYNCS 0x989680 ;  /* 0x009896800000995d */ /* 0x004fea0003900000 */
[----:B------:R-:W2:Y:S02]  /*8080*/  @!P1 SYNCS.PHASECHK.TRANS64 P1, [R5+URZ], R4 ;  /* 0x00000004050095a7 */ /* 0x000ea4000802007f */
[----:B--2---:R-:W-:Y:S05]  /*8090*/  @!P1 BRA `(.L_x_28) ;  /* 0xfffffffc00ec9947 */ /* 0x004fea000383ffff */
[----:B------:R-:W-:Y:S05]  /*80a0*/  BRA `(.L_x_27) ;  /* 0xffffff9c00dc7947 */ /* 0x000fea000383ffff */
.L_x_34:
[----:B0-----:R0:W1:Y:S02]  /*80b0*/  SYNCS.PHASECHK.TRANS64.TRYWAIT P0, [R97+URZ+0x8], R0 ;  /* 0x00000800610075a7 */ /* 0x001064000800017f */
[----:B-1----:R-:W-:Y:S05]  /*80c0*/  @!P0 NANOSLEEP.SYNCS 0x989680 ;  /* 0x009896800000895d */ /* 0x002fea0003900000 */
[----:B------:R-:W1:Y:S02]  /*80d0*/  @!P0 SYNCS.PHASECHK.TRANS64 P0, [R97+URZ+0x8], R0 ;  /* 0x00000800610085a7 */ /* 0x000e64000800007f */
[----:B-1----:R-:W-:Y:S05]  /*80e0*/  @!P0 BRA `(.L_x_34) ;  /* 0xfffffffc00f08947 */ /* 0x002fea000383ffff */
[----:B------:R-:W-:Y:S05]  /*80f0*/  BRA `(.L_x_188) ;  /* 0xffffffa400687947 */ /* 0x000fea000383ffff */
.L_x_167:
[----:B------:R-:W-:Y:S01]  /*8100*/  BSSY B1, `(.L_x_189) ;  /* 0x0000006000017945 */ /* 0x000fe20003800000 */
[----:B------:R-:W-:-:S07]  /*8110*/  IMAD.MOV.U32 R15, RZ, RZ, -0x1 ;  /* 0xffffffffff0f7424 */ /* 0x000fce00078e00ff */
[----:B-----5:R-:W-:Y:S05]  /*8120*/  WARPSYNC.COLLECTIVE R15, `(.L_x_190) ;  /* 0x000000000f0c7348 */ /* 0x020fea0003c00000 */
[----:B------:R-:W-:Y:S02]  /*8130*/  ELECT P6, UR62, PT ;  /* 0x00000000003e782f */ /* 0x000fe400038c0000 */
[----:B------:R-:W-:Y:S01]  /*8140*/  MOV R14, UR62 ;  /* 0x0000003e000e7c02 */ /* 0x000fe20008000f00 */
[----:B-----5:R-:W-:Y:S10]  /*8150*/  ENDCOLLECTIVE ;  /* 0x000000000000791b */ /* 0x020ff40003800000 */
.L_x_190:
[----:B------:R-:W-:Y:S05]  /*8160*/  BSYNC B1 ;  /* 0x0000000000017941 */ /* 0x000fea0003800000 */
.L_x_189:
[----:B------:R-:W-:Y:S05]  /*8170*/  BRA `(.L_x_191) ;  /* 0xffffffec00d07947 */ /* 0x000fea000383ffff */
.L_x_170:
[----:B0-----:R0:W1:Y:S02]  /*8180*/  SYNCS.PHASECHK.TRANS64.TRYWAIT P1, [R12+URZ+0x20], R3 ;  /* 0x000020030c0075a7 */ /* 0x001064000802017f */
[----:B-1----:R-:W-:Y:S05]  /*8190*/  @!P1 NANOSLEEP.SYNCS 0x989680 ;  /* 0x009896800000995d */ /* 0x002fea0003900000 */
[----:B------:R-:W1:Y:S02]  /*81a0*/  @!P1 SYNCS.PHASECHK.TRANS64 P1, [R12+URZ+0x20], R3 ;  /* 0x000020030c0095a7 */ /* 0x000e64000802007f */
[----:B-1----:R-:W-:Y:S05]  /*81b0*/  @!P1 BRA `(.L_x_170) ;  /* 0xfffffffc00f09947 */ /* 0x002fea000383ffff */
[----:B------:R-:W-:Y:S05]  /*81c0*/  BRA `(.L_x_192) ;  /* 0xfffffff000047947 */ /* 0x000fea000383ffff */
.L_x_179:
[----:B------:R-:W-:Y:S01]  /*81d0*/  BSSY B0, `(.L_x_193) ;  /* 0x0000006000007945 */ /* 0x000fe20003800000 */
[----:B------:R-:W-:-:S07]  /*81e0*/  IMAD.MOV.U32 R15, RZ, RZ, -0x1 ;  /* 0xffffffffff0f7424 */ /* 0x000fce00078e00ff */
[----:B-----5:R-:W-:Y:S05]  /*81f0*/  WARPSYNC.COLLECTIVE R15, `(.L_x_194) ;  /* 0x000000000f0c7348 */ /* 0x020fea0003c00000 */
[----:B------:R-:W-:Y:S02]  /*8200*/  ELECT P6, UR62, PT ;  /* 0x00000000003e782f */ /* 0x000fe400038c0000 */
[----:B------:R-:W-:Y:S01]  /*8210*/  MOV R14, UR62 ;  /* 0x0000003e000e7c02 */ /* 0x000fe20008000f00 */
[----:B-----5:R-:W-:Y:S10]  /*8220*/  ENDCOLLECTIVE ;  /* 0x000000000000791b */ /* 0x020ff40003800000 */
.L_x_194:
[----:B------:R-:W-:Y:S05]  /*8230*/  BSYNC B0 ;  /* 0x0000000000007941 */ /* 0x000fea0003800000 */
.L_x_193:
[----:B------:R-:W-:Y:S05]  /*8240*/  BRA `(.L_x_195) ;  /* 0xfffffff800a07947 */ /* 0x000fea000383ffff */
.L_x_183:
[----:B0-----:R0:W1:Y:S02]  /*8250*/  SYNCS.PHASECHK.TRANS64.TRYWAIT P0, [R7+URZ], R2 ;  /* 0x00000002070075a7 */ /* 0x001064000800017f */
[----:B-1----:R-:W-:Y:S05]  /*8260*/  @!P0 NANOSLEEP.SYNCS 0x989680 ;  /* 0x009896800000895d */ /* 0x002fea0003900000 */
[----:B------:R-:W1:Y:S02]  /*8270*/  @!P0 SYNCS.PHASECHK.TRANS64 P0, [R7+URZ], R2 ;  /* 0x00000002070085a7 */ /* 0x000e64000800007f */
[----:B-1----:R-:W-:Y:S05]  /*8280*/  @!P0 BRA `(.L_x_183) ;  /* 0xfffffffc00f08947 */ /* 0x002fea000383ffff */
[----:B------:R-:W-:Y:S05]  /*8290*/  BRA `(.L_x_196) ;  /* 0xfffffff800e47947 */ /* 0x000fea000383ffff */
.L_x_184:
[----:B0-----:R0:W1:Y:S02]  /*82a0*/  SYNCS.PHASECHK.TRANS64.TRYWAIT P0, [R9+URZ], R4 ;  /* 0x00000004090075a7 */ /* 0x001064000800017f */
[----:B-1----:R-:W-:Y:S05]  /*82b0*/  @!P0 NANOSLEEP.SYNCS 0x989680 ;  /* 0x009896800000895d */ /* 0x002fea0003900000 */
[----:B------:R-:W1:Y:S02]  /*82c0*/  @!P0 SYNCS.PHASECHK.TRANS64 P0, [R9+URZ], R4 ;  /* 0x00000004090085a7 */ /* 0x000e64000800007f */
[----:B-1----:R-:W-:Y:S05]  /*82d0*/  @!P0 BRA `(.L_x_184) ;  /* 0xfffffffc00f08947 */ /* 0x002fea000383ffff */
[----:B------:R-:W-:Y:S05]  /*82e0*/  BRA `(.L_x_197) ;  /* 0xfffffff800f47947 */ /* 0x000fea000383ffff */
.L_x_185:
[----:B-1----:R1:W2:Y:S02]  /*82f0*/  SYNCS.PHASECHK.TRANS64.TRYWAIT P0, [R6+URZ], R5 ;  /* 0x00000005060075a7 */ /* 0x0022a4000800017f */
[----:B--2---:R-:W-:Y:S05]  /*8300*/  @!P0 NANOSLEEP.SYNCS 0x989680 ;  /* 0x009896800000895d */ /* 0x004fea0003900000 */
[----:B------:R-:W2:Y:S02]  /*8310*/  @!P0 SYNCS.PHASECHK.TRANS64 P0, [R6+URZ], R5 ;  /* 0x00000005060085a7 */ /* 0x000ea4000800007f */
[----:B--2---:R-:W-:Y:S05]  /*8320*/  @!P0 BRA `(.L_x_185) ;  /* 0xfffffffc00f08947 */ /* 0x004fea000383ffff */
[----:B------:R-:W-:Y:S05]  /*8330*/  BRA `(.L_x_198) ;  /* 0xfffffff800fc7947 */ /* 0x000fea000383ffff */
.L_x_199:
[----:B------:R-:W-:-:S00]  /*8340*/  BRA `(.L_x_199) ;  /* 0xfffffffc00fc7947 */ /* 0x000fc0000383ffff */
[----:B------:R-:W-:-:S00]  /*8350*/  NOP ;  /* 0x0000000000007918 */ /* 0x000fc00000000000 */
        /* <DEDUP_REMOVED lines=10> */
.L_x_200:


//--------------------- .nv.global.init           --------------------------
	.section	.nv.global.init,"aw",@progbits
.nv.global.init:
	.type		$str$22,@object
	.size		$str$22,($str$23 - $str$22)
$str$22:
        /*0000*/ 	.byte	0x6b, 0x5f, 0x74, 0x69, 0x6c, 0x65, 0x5f, 0x63, 0x6f, 0x75, 0x6e, 0x74, 0x20, 0x3e, 0x3d, 0x20
        /*0010*/ 	.byte	0x31, 0x00
	.type		$str$23,@object
	.size		$str$23,(__unnamed_1 - $str$23)
$str$23:
        /*0012*/ 	.byte	0x2f, 0x74, 0x6d, 0x70, 0x2f, 0x63, 0x75, 0x74, 0x6c, 0x61, 0x73, 0x73, 0x5f, 0x73, 0x77, 0x65
        /*0022*/ 	.byte	0x65, 0x70, 0x5f, 0x73, 0x72, 0x63, 0x2f, 0x69, 0x6e, 0x63, 0x6c, 0x75, 0x64, 0x65, 0x2f, 0x63
        /*0032*/ 	.byte	0x75, 0x74, 0x6c, 0x61, 0x73, 0x73, 0x2f, 0x67, 0x65, 0x6d, 0x6d, 0x2f, 0x63, 0x6f, 0x6c, 0x6c
        /*0042*/ 	.byte	0x65, 0x63, 0x74, 0x69, 0x76, 0x65, 0x2f, 0x73, 0x6d, 0x39, 0x30, 0x5f, 0x6d, 0x6d, 0x61, 0x5f
        /*0052*/ 	.byte	0x74, 0x6d, 0x61, 0x5f, 0x67, 0x6d, 0x6d, 0x61, 0x5f, 0x73, 0x73, 0x5f, 0x77, 0x61, 0x72, 0x70
        /*0062*/ 	.byte	0x73, 0x70, 0x65, 0x63, 0x69, 0x61, 0x6c, 0x69, 0x7a, 0x65, 0x64, 0x2e, 0x68, 0x70, 0x70, 0x00
	.type		__unnamed_1,@object
	.size		__unnamed_1,(.L_0 - __unnamed_1)
__unnamed_1:
        /*0072*/ 	.byte	0x76, 0x6f, 0x69, 0x64, 0x20, 0x63, 0x75, 0x74, 0x6c, 0x61, 0x73, 0x73, 0x3a, 0x3a, 0x67, 0x65
        /* <DEDUP_REMOVED lines=177> */
        /*0b92*/ 	.byte	0x69, 0x74, 0x79, 0x5d, 0x00
.L_0:


//--------------------- .nv.shared._ZN7cutlass13device_kernelINS_4gemm6kernel13GemmUniversalIN4cute5tupleIJiiiiEEENS1_10collective13CollectiveMmaINS1_34MainloopSm90TmaGmmaWarpSpecializedILi4ENS5_IJNS4_1CILi2EEENSA_ILi1EEESC_EEENS1_32KernelTmaWarpSpecializedPingpongEEENS5_IJNSA_ILi64EEENSA_ILi128EEESG_EEENS_10tfloat32_tENS5_IJlSC_lEEESJ_SK_NS4_8TiledMMAINS4_8MMA_AtomIJNS4_4SM904GMMA30MMA_64x128x8_F32TF32TF32_SS_TNILNSO_7ScaleInE1ELSQ_1EEEEEENS4_6LayoutINS5_IJSC_SC_SC_EEENS5_IJNSA_ILi0EEESV_SV_EEEEENS5_IJNS4_10UnderscoreESY_SY_EEEEENS4_13SM90_TMA_LOADENS4_14ComposedLayoutINS4_7SwizzleILi3ELi4ELi3EEENS4_18smem_ptr_flag_bitsILi32EEENST_INS5_IJNSA_ILi8EEENSA_ILi32EEEEEENS5_IJS18_SC_EEEEEEEvNS4_8identityENS4_23SM90_TMA_LOAD_MULTICASTES1C_vS1D_EENS_8epilogue10collective6detail29Sm90TmaWarpSpecializedAdapterINS1H_15DefaultEpilogueISJ_SK_SK_NS1G_6thread17LinearCombinationISJ_Li1EffLNS1L_9ScaleType4KindE0ELNS_15FloatRoundStyleE2ESJ_EENS1_15EpilogueDefaultEEEEEvvEEEEvNT_6ParamsE --------------------------
	.section	.nv.shared._ZN7cutlass13device_kernelINS_4gemm6kernel13GemmUniversalIN4cute5tupleIJiiiiEEENS1_10collective13CollectiveMmaINS1_34MainloopSm90TmaGmmaWarpSpecializedILi4ENS5_IJNS4_1CILi2EEENSA_ILi1EEESC_EEENS1_32KernelTmaWarpSpecializedPingpongEEENS5_IJNSA_ILi64EEENSA_ILi128EEESG_EEENS_10tfloat32_tENS5_IJlSC_lEEESJ_SK_NS4_8TiledMMAINS4_8MMA_AtomIJNS4_4SM904GMMA30MMA_64x128x8_F32TF32TF32_SS_TNILNSO_7ScaleInE1ELSQ_1EEEEEENS4_6LayoutINS5_IJSC_SC_SC_EEENS5_IJNSA_ILi0EEESV_SV_EEEEENS5_IJNS4_10UnderscoreESY_SY_EEEEENS4_13SM90_TMA_LOADENS4_14ComposedLayoutINS4_7SwizzleILi3ELi4ELi3EEENS4_18smem_ptr_flag_bitsILi32EEENST_INS5_IJNSA_ILi8EEENSA_ILi32EEEEEENS5_IJS18_SC_EEEEEEEvNS4_8identityENS4_23SM90_TMA_LOAD_MULTICASTES1C_vS1D_EENS_8epilogue10collective6detail29Sm90TmaWarpSpecializedAdapterINS1H_15DefaultEpilogueISJ_SK_SK_NS1G_6thread17LinearCombinationISJ_Li1EffLNS1L_9ScaleType4KindE0ELNS_15FloatRoundStyleE2ESJ_EENS1_15EpilogueDefaultEEEEEvvEEEEvNT_6ParamsE,"aw",@nobits
	.sectionflags	@""
	.align	16
	.zero		1024


//--------------------- .nv.shared.reserved.0     --------------------------
	.section	.nv.shared.reserved.0,"aw",@nobits
	.weak		__nv_reservedSMEM_offset_0_alias
	.size		__nv_reservedSMEM_offset_0_alias, 0, 0
	.other		__nv_reservedSMEM_offset_0_alias,@"STO_CUDA_RESERVED_SHARED STV_DEFAULT"
__nv_reservedSMEM_offset_0_alias:
	.zero		0


//--------------------- .nv.global                --------------------------
	.section	.nv.global,"aw",@nobits
.nv.global:
	.type		_ZN39_INTERNAL_8cb13a96_4_k_cu_ede46920_68974cute1_E,@object
	.size		_ZN39_INTERNAL_8cb13a96_4_k_cu_ede46920_68974cute1_E,(_ZN39_INTERNAL_8cb13a96_4_k_cu_ede46920_68974cuda3std3__45__cpo6cbeginE - _ZN39_INTERNAL_8cb13a96_4_k_cu_ede46920_68974cute1_E)
_ZN39_INTERNAL_8cb13a96_4_k_cu_ede46920_68974cute1_E:
	.zero		1
	.type		_ZN39_INTERNAL_8cb13a96_4_k_cu_ede46920_68974cuda3std3__45__cpo6cbeginE,@object
	.size		_ZN39_INTERNAL_8cb13a96_4_k_cu_ede46920_68974cuda3std3__45__cpo6cbeginE,(_ZN39_INTERNAL_8cb13a96_4_k_cu_ede46920_68974cuda3std3__48in_placeE - _ZN39_INTERNAL_8cb13a96_4_k_cu_ede46920_68974cuda3std3__45__cpo6cbeginE)
_ZN39_INTERNAL_8cb13a96_4_k_cu_ede46920_68974cuda3std3__45__cpo6cbeginE:
	.zero		1
	.type		_ZN39_INTERNAL_8cb13a96_4_k_cu_ede46920_68974cuda3std3__48in_placeE,@object
	.size		_ZN39_INTERNAL_8cb13a96_4_k_cu_ede46920_68974cuda3std3__48in_placeE,(_ZN39_INTERNAL_8cb13a96_4_k_cu_ede46920_68974cuda3std6ranges3__45__cpo9iter_moveE - _ZN39_INTERNAL_8cb13a96_4_k_cu_ede46920_68974cuda3std3__48in_placeE)
_ZN39_INTERNAL_8cb13a96_4_k_cu_ede46920_68974cuda3std3__48in_placeE:
	.zero		1
	.type		_ZN39_INTERNAL_8cb13a96_4_k_cu_ede46920_68974cuda3std6ranges3__45__cpo9iter_moveE,@object
	.size		_ZN39_INTERNAL_8cb13a96_4_k_cu_ede46920_68974cuda3std6ranges3__45__cpo9iter_moveE,(_ZN39_INTERNAL_8cb13a96_4_k_cu_ede46920_68974cuda3std3__45__cpo5beginE - _ZN39_INTERNAL_8cb13a96_4_k_cu_ede46920_68974cuda3std6ranges3__45__cpo9iter_moveE)
_ZN39_INTERNAL_8cb13a96_4_k_cu_ede46920_68974cuda3std6ranges3__45__cpo9iter_moveE:
	.zero		1
	.type		_ZN39_INTERNAL_8cb13a96_4_k_cu_ede46920_68974cuda3std3__45__cpo5beginE,@object
	.size		_ZN39_INTERNAL_8cb13a96_4_k_cu_ede46920_68974cuda3std3__45__cpo5beginE,(_ZN39_INTERNAL_8cb13a96_4_k_cu_ede46920_68974cuda3std3__441_GLOBAL__N__8cb13a96_4_k_cu_ede46920_68976ignoreE - _ZN39_INTERNAL_8cb13a96_4_k_cu_ede46920_68974cuda3std3__45__cpo5beginE)
_ZN39_INTERNAL_8cb13a96_4_k_cu_ede46920_68974cuda3std3__45__cpo5beginE:
	.zero		1
	.type		_ZN39_INTERNAL_8cb13a96_4_k_cu_ede46920_68974cuda3std3__441_GLOBAL__N__8cb13a96_4_k_cu_ede46920_68976ignoreE,@object
	.size		_ZN39_INTERNAL_8cb13a96_4_k_cu_ede46920_68974cuda3std3__441_GLOBAL__N__8cb13a96_4_k_cu_ede46920_68976ignoreE,(_ZN39_INTERNAL_8cb13a96_4_k_cu_ede46920_68974cute7productE - _ZN39_INTERNAL_8cb13a96_4_k_cu_ede46920_68974cuda3std3__441_GLOBAL__N__8cb13a96_4_k_cu_ede46920_68976ignoreE)
_ZN39_INTERNAL_8cb13a96_4_k_cu_ede46920_68974cuda3std3__441_GLOBAL__N__8cb13a96_4_k_cu_ede46920_68976ignoreE:
	.zero		1
	.type		_ZN39_INTERNAL_8cb13a96_4_k_cu_ede46920_68974cute7productE,@object
	.size		_ZN39_INTERNAL_8cb13a96_4_k_cu_ede46920_68974cute7productE,(_ZN39_INTERNAL_8cb13a96_4_k_cu_ede46920_68974cuda3std3__45__cpo3endE - _ZN39_INTERNAL_8cb13a96_4_k_cu_ede46920_68974cute7productE)
_ZN39_INTERNAL_8cb13a96_4_k_cu_ede46920_68974cute7productE:
	.zero		1
	.type		_ZN39_INTERNAL_8cb13a96_4_k_cu_ede46920_68974cuda3std3__45__cpo3endE,@object
	.size		_ZN39_INTERNAL_8cb13a96_4_k_cu_ede46920_68974cuda3std3__45__cpo3endE,(_ZN39_INTERNAL_8cb13a96_4_k_cu_ede46920_68974cuda3std3__419piecewise_constructE - _ZN39_INTERNAL_8cb13a96_4_k_cu_ede46920_68974cuda3std3__45__cpo3endE)
_ZN39_INTERNAL_8cb13a96_4_k_cu_ede46920_68974cuda3std3__45__cpo3endE:
	.zero		1
	.type		_ZN39_INTERNAL_8cb13a96_4_k_cu_ede46920_68974cuda3std3__419piecewise_constructE,@object
	.size		_ZN39_INTERNAL_8cb13a96_4_k_cu_ede46920_68974cuda3std3__419piecewise_constructE,(_ZN39_INTERNAL_8cb13a96_4_k_cu_ede46920_68974cuda3std3__45__cpo4cendE - _ZN39_INTERNAL_8cb13a96_4_k_cu_ede46920_68974cuda3std3__419piecewise_constructE)
_ZN39_INTERNAL_8cb13a96_4_k_cu_ede46920_68974cuda3std3__419piecewise_constructE:
	.zero		1
	.type		_ZN39_INTERNAL_8cb13a96_4_k_cu_ede46920_68974cuda3std3__45__cpo4cendE,@object
	.size		_ZN39_INTERNAL_8cb13a96_4_k_cu_ede46920_68974cuda3std3__45__cpo4cendE,(_ZN39_INTERNAL_8cb13a96_4_k_cu_ede46920_68974cuda3std6ranges3__45__cpo4swapE - _ZN39_INTERNAL_8cb13a96_4_k_cu_ede46920_68974cuda3std3__45__cpo4cendE)
_ZN39_INTERNAL_8cb13a96_4_k_cu_ede46920_68974cuda3std3__45__cpo4cendE:
	.zero		1
	.type		_ZN39_INTERNAL_8cb13a96_4_k_cu_ede46920_68974cuda3std6ranges3__45__cpo4swapE,@object
	.size		_ZN39_INTERNAL_8cb13a96_4_k_cu_ede46920_68974cuda3std6ranges3__45__cpo4swapE,(.L_8 - _ZN39_INTERNAL_8cb13a96_4_k_cu_ede46920_68974cuda3std6ranges3__45__cpo4swapE)
_ZN39_INTERNAL_8cb13a96_4_k_cu_ede46920_68974cuda3std6ranges3__45__cpo4swapE:
	.zero		1
.L_8:


//--------------------- .nv.constant0._ZN7cutlass13device_kernelINS_4gemm6kernel13GemmUniversalIN4cute5tupleIJiiiiEEENS1_10collective13CollectiveMmaINS1_34MainloopSm90TmaGmmaWarpSpecializedILi4ENS5_IJNS4_1CILi2EEENSA_ILi1EEESC_EEENS1_32KernelTmaWarpSpecializedPingpongEEENS5_IJNSA_ILi64EEENSA_ILi128EEESG_EEENS_10tfloat32_tENS5_IJlSC_lEEESJ_SK_NS4_8TiledMMAINS4_8MMA_AtomIJNS4_4SM904GMMA30MMA_64x128x8_F32TF32TF32_SS_TNILNSO_7ScaleInE1ELSQ_1EEEEEENS4_6LayoutINS5_IJSC_SC_SC_EEENS5_IJNSA_ILi0EEESV_SV_EEEEENS5_IJNS4_10UnderscoreESY_SY_EEEEENS4_13SM90_TMA_LOADENS4_14ComposedLayoutINS4_7SwizzleILi3ELi4ELi3EEENS4_18smem_ptr_flag_bitsILi32EEENST_INS5_IJNSA_ILi8EEENSA_ILi32EEEEEENS5_IJS18_SC_EEEEEEEvNS4_8identityENS4_23SM90_TMA_LOAD_MULTICASTES1C_vS1D_EENS_8epilogue10collective6detail29Sm90TmaWarpSpecializedAdapterINS1H_15DefaultEpilogueISJ_SK_SK_NS1G_6thread17LinearCombinationISJ_Li1EffLNS1L_9ScaleType4KindE0ELNS_15FloatRoundStyleE2ESJ_EENS1_15EpilogueDefaultEEEEEvvEEEEvNT_6ParamsE --------------------------
	.section	.nv.constant0._ZN7cutlass13device_kernelINS_4gemm6kernel13GemmUniversalIN4cute5tupleIJiiiiEEENS1_10collective13CollectiveMmaINS1_34MainloopSm90TmaGmmaWarpSpecializedILi4ENS5_IJNS4_1CILi2EEENSA_ILi1EEESC_EEENS1_32KernelTmaWarpSpecializedPingpongEEENS5_IJNSA_ILi64EEENSA_ILi128EEESG_EEENS_10tfloat32_tENS5_IJlSC_lEEESJ_SK_NS4_8TiledMMAINS4_8MMA_AtomIJNS4_4SM904GMMA30MMA_64x128x8_F32TF32TF32_SS_TNILNSO_7ScaleInE1ELSQ_1EEEEEENS4_6LayoutINS5_IJSC_SC_SC_EEENS5_IJNSA_ILi0EEESV_SV_EEEEENS5_IJNS4_10UnderscoreESY_SY_EEEEENS4_13SM90_TMA_LOADENS4_14ComposedLayoutINS4_7SwizzleILi3ELi4ELi3EEENS4_18smem_ptr_flag_bitsILi32EEENST_INS5_IJNSA_ILi8EEENSA_ILi32EEEEEENS5_IJS18_SC_EEEEEEEvNS4_8identityENS4_23SM90_TMA_LOAD_MULTICASTES1C_vS1D_EENS_8epilogue10collective6detail29Sm90TmaWarpSpecializedAdapterINS1H_15DefaultEpilogueISJ_SK_SK_NS1G_6thread17LinearCombinationISJ_Li1EffLNS1L_9ScaleType4KindE0ELNS_15FloatRoundStyleE2ESJ_EENS1_15EpilogueDefaultEEEEEvvEEEEvNT_6ParamsE,"a",@progbits
	.sectionflags	@""
	.align	4
.nv.constant0._ZN7cutlass13device_kernelINS_4gemm6kernel13GemmUniversalIN4cute5tupleIJiiiiEEENS1_10collective13CollectiveMmaINS1_34MainloopSm90TmaGmmaWarpSpecializedILi4ENS5_IJNS4_1CILi2EEENSA_ILi1EEESC_EEENS1_32KernelTmaWarpSpecializedPingpongEEENS5_IJNSA_ILi64EEENSA_ILi128EEESG_EEENS_10tfloat32_tENS5_IJlSC_lEEESJ_SK_NS4_8TiledMMAINS4_8MMA_AtomIJNS4_4SM904GMMA30MMA_64x128x8_F32TF32TF32_SS_TNILNSO_7ScaleInE1ELSQ_1EEEEEENS4_6LayoutINS5_IJSC_SC_SC_EEENS5_IJNSA_ILi0EEESV_SV_EEEEENS5_IJNS4_10UnderscoreESY_SY_EEEEENS4_13SM90_TMA_LOADENS4_14ComposedLayoutINS4_7SwizzleILi3ELi4ELi3EEENS4_18smem_ptr_flag_bitsILi32EEENST_INS5_IJNSA_ILi8EEENSA_ILi32EEEEEENS5_IJS18_SC_EEEEEEEvNS4_8identityENS4_23SM90_TMA_LOAD_MULTICASTES1C_vS1D_EENS_8epilogue10collective6detail29Sm90TmaWarpSpecializedAdapterINS1H_15DefaultEpilogueISJ_SK_SK_NS1G_6thread17LinearCombinationISJ_Li1EffLNS1L_9ScaleType4KindE0ELNS_15FloatRoundStyleE2ESJ_EENS1_15EpilogueDefaultEEEEEvvEEEEvNT_6ParamsE:
	.zero		1664


//--------------------- SYMBOLS --------------------------

	.type		.nv.reservedSmem.offset0,@object
	.size		.nv.reservedSmem.offset0,0x4
	.type		__assertfail,@function
